//
// Generated by NVIDIA NVVM Compiler
//
// Compiler Build ID: CL-36424714
// Cuda compilation tools, release 13.0, V13.0.88
// Based on NVVM 20.0.0
//

.version 9.0
.target sm_100
.address_size 64

	// .globl	_Z15gaussian_kernelPdS_S_S_diii
.func  (.param .b64 func_retval0) __internal_accurate_pow
(
	.param .b64 __internal_accurate_pow_param_0
)
;

.visible .entry _Z15gaussian_kernelPdS_S_S_diii(
	.param .u64 .ptr .align 1 _Z15gaussian_kernelPdS_S_S_diii_param_0,
	.param .u64 .ptr .align 1 _Z15gaussian_kernelPdS_S_S_diii_param_1,
	.param .u64 .ptr .align 1 _Z15gaussian_kernelPdS_S_S_diii_param_2,
	.param .u64 .ptr .align 1 _Z15gaussian_kernelPdS_S_S_diii_param_3,
	.param .f64 _Z15gaussian_kernelPdS_S_S_diii_param_4,
	.param .u32 _Z15gaussian_kernelPdS_S_S_diii_param_5,
	.param .u32 _Z15gaussian_kernelPdS_S_S_diii_param_6,
	.param .u32 _Z15gaussian_kernelPdS_S_S_diii_param_7
)
{
	.reg .pred 	%p<33>;
	.reg .b32 	%r<155>;
	.reg .b32 	%f<5>;
	.reg .b64 	%rd<80>;
	.reg .b64 	%fd<201>;

	ld.param.u64 	%rd5, [_Z15gaussian_kernelPdS_S_S_diii_param_0];
	ld.param.u64 	%rd6, [_Z15gaussian_kernelPdS_S_S_diii_param_1];
	ld.param.u64 	%rd7, [_Z15gaussian_kernelPdS_S_S_diii_param_2];
	ld.param.u64 	%rd8, [_Z15gaussian_kernelPdS_S_S_diii_param_3];
	ld.param.f64 	%fd38, [_Z15gaussian_kernelPdS_S_S_diii_param_4];
	ld.param.u32 	%r65, [_Z15gaussian_kernelPdS_S_S_diii_param_6];
	ld.param.u32 	%r66, [_Z15gaussian_kernelPdS_S_S_diii_param_7];
	cvta.to.global.u64 	%rd1, %rd8;
	cvta.to.global.u64 	%rd2, %rd6;
	cvta.to.global.u64 	%rd3, %rd7;
	cvta.to.global.u64 	%rd4, %rd5;
	mov.u32 	%r67, %ctaid.x;
	mov.u32 	%r1, %ntid.x;
	mov.u32 	%r68, %tid.x;
	mad.lo.s32 	%r152, %r67, %r1, %r68;
	setp.ge.s32 	%p2, %r152, %r65;
	@%p2 bra 	$L__BB0_34;
	ld.param.u32 	%r127, [_Z15gaussian_kernelPdS_S_S_diii_param_5];
	setp.lt.s32 	%p3, %r127, 1;
	cvt.rn.f64.s32 	%fd1, %r66;
	mov.f64 	%fd39, 0d401921FB54442D18;
	{
	.reg .b32 %temp; 
	mov.b64 	{%temp, %r69}, %fd39;
	}
	{
	.reg .b32 %temp; 
	mov.b64 	{%temp, %r70}, %fd1;
	}
	shr.u32 	%r71, %r70, 20;
	and.b32  	%r72, %r71, 2047;
	add.s32 	%r73, %r72, -1012;
	mov.b64 	%rd9, %fd1;
	shl.b64 	%rd10, %rd9, %r73;
	setp.eq.s64 	%p4, %rd10, -9223372036854775808;
	setp.lt.s32 	%p5, %r69, 0;
	and.pred  	%p1, %p5, %p4;
	cvt.rn.f64.s32 	%fd2, %r127;
	mov.u32 	%r74, %nctaid.x;
	mul.lo.s32 	%r3, %r1, %r74;
	@%p3 bra 	$L__BB0_32;
	setp.gt.s32 	%p7, %r66, 0;
	@%p7 bra 	$L__BB0_12;
	ld.param.u32 	%r128, [_Z15gaussian_kernelPdS_S_S_diii_param_5];
	setp.eq.s32 	%p8, %r66, 0;
	{ // callseq 0, 0
	.param .b64 param0;
	st.param.f64 	[param0], %fd1;
	.param .b64 retval0;
	call.uni (retval0), 
	__internal_accurate_pow, 
	(
	param0
	);
	ld.param.f64 	%fd41, [retval0];
	} // callseq 0
	neg.f64 	%fd43, %fd41;
	selp.f64 	%fd44, %fd43, %fd41, %p1;
	selp.f64 	%fd45, 0d3FF0000000000000, %fd44, %p8;
	mul.f64 	%fd46, %fd38, %fd45;
	sqrt.rn.f64 	%fd47, %fd46;
	rcp.rn.f64 	%fd3, %fd47;
	and.b32  	%r4, %r128, 3;
	and.b32  	%r5, %r128, 2147483644;
	mov.f64 	%fd48, 0d4338000000000000;
	{
	.reg .b32 %temp; 
	mov.b64 	{%r75, %temp}, %fd48;
	}
	mov.f64 	%fd49, 0dC338000000000000;
	add.rn.f64 	%fd50, %fd48, %fd49;
	mul.f64 	%fd51, %fd50, 0dBFE62E42FEFA39EF;
	fma.rn.f64 	%fd52, %fd50, 0dBC7ABC9E3B39803F, %fd51;
	fma.rn.f64 	%fd53, %fd52, 0d3E5ADE1569CE2BDF, 0d3E928AF3FCA213EA;
	fma.rn.f64 	%fd54, %fd53, %fd52, 0d3EC71DEE62401315;
	fma.rn.f64 	%fd55, %fd54, %fd52, 0d3EFA01997C89EB71;
	fma.rn.f64 	%fd56, %fd55, %fd52, 0d3F2A01A014761F65;
	fma.rn.f64 	%fd57, %fd56, %fd52, 0d3F56C16C1852B7AF;
	fma.rn.f64 	%fd58, %fd57, %fd52, 0d3F81111111122322;
	fma.rn.f64 	%fd59, %fd58, %fd52, 0d3FA55555555502A1;
	fma.rn.f64 	%fd60, %fd59, %fd52, 0d3FC5555555555511;
	fma.rn.f64 	%fd61, %fd60, %fd52, 0d3FE000000000000B;
	fma.rn.f64 	%fd62, %fd61, %fd52, 0d3FF0000000000000;
	fma.rn.f64 	%fd63, %fd62, %fd52, 0d3FF0000000000000;
	{
	.reg .b32 %temp; 
	mov.b64 	{%r76, %temp}, %fd63;
	}
	{
	.reg .b32 %temp; 
	mov.b64 	{%temp, %r77}, %fd63;
	}
	shl.b32 	%r78, %r75, 20;
	add.s32 	%r79, %r78, %r77;
	mov.b64 	%fd4, {%r76, %r79};
	mov.f64 	%fd64, 0d8000000000000000;
	{
	.reg .b32 %temp; 
	mov.b64 	{%temp, %r80}, %fd64;
	}
	mov.b32 	%f3, %r80;
	abs.f32 	%f1, %f3;
	shr.u32 	%r81, %r75, 31;
	add.s32 	%r82, %r75, %r81;
	shr.s32 	%r83, %r82, 1;
	shl.b32 	%r84, %r83, 20;
	add.s32 	%r85, %r77, %r84;
	mov.b64 	%fd65, {%r76, %r85};
	sub.s32 	%r86, %r75, %r83;
	shl.b32 	%r87, %r86, 20;
	add.s32 	%r88, %r87, 1072693248;
	mov.b32 	%r89, 0;
	mov.b64 	%fd66, {%r89, %r88};
	mul.f64 	%fd5, %fd66, %fd65;
$L__BB0_4:
	ld.param.u32 	%r129, [_Z15gaussian_kernelPdS_S_S_diii_param_5];
	setp.lt.u32 	%p9, %r129, 4;
	mov.f64 	%fd200, 0d0000000000000000;
	@%p9 bra 	$L__BB0_7;
	mov.b32 	%r153, 0;
	mov.f64 	%fd200, 0d0000000000000000;
$L__BB0_6:
	setp.geu.f32 	%p10, %f1, 0f40874800;
	setp.lt.f32 	%p11, %f1, 0f4086232B;
	selp.f64 	%fd70, 0d7FF0000000000000, %fd5, %p10;
	selp.f64 	%fd71, %fd4, %fd70, %p11;
	fma.rn.f64 	%fd72, %fd3, %fd71, %fd200;
	fma.rn.f64 	%fd73, %fd3, %fd71, %fd72;
	fma.rn.f64 	%fd74, %fd3, %fd71, %fd73;
	fma.rn.f64 	%fd200, %fd3, %fd71, %fd74;
	add.s32 	%r153, %r153, 4;
	setp.ne.s32 	%p12, %r153, %r5;
	@%p12 bra 	$L__BB0_6;
$L__BB0_7:
	setp.eq.s32 	%p13, %r4, 0;
	@%p13 bra 	$L__BB0_11;
	setp.eq.s32 	%p14, %r4, 1;
	setp.geu.f32 	%p15, %f1, 0f40874800;
	setp.lt.f32 	%p16, %f1, 0f4086232B;
	selp.f64 	%fd75, 0d7FF0000000000000, %fd5, %p15;
	selp.f64 	%fd76, %fd4, %fd75, %p16;
	mul.f64 	%fd32, %fd3, %fd76;
	add.f64 	%fd200, %fd200, %fd32;
	@%p14 bra 	$L__BB0_11;
	setp.eq.s32 	%p17, %r4, 2;
	add.f64 	%fd200, %fd200, %fd32;
	@%p17 bra 	$L__BB0_11;
	add.f64 	%fd200, %fd200, %fd32;
$L__BB0_11:
	ld.param.u32 	%r133, [_Z15gaussian_kernelPdS_S_S_diii_param_6];
	div.rn.f64 	%fd77, %fd200, %fd2;
	mul.wide.s32 	%rd14, %r152, 8;
	add.s64 	%rd15, %rd4, %rd14;
	st.global.f64 	[%rd15], %fd77;
	add.s32 	%r152, %r152, %r3;
	setp.lt.s32 	%p18, %r152, %r133;
	@%p18 bra 	$L__BB0_4;
	bra.uni 	$L__BB0_34;
$L__BB0_12:
	add.s32 	%r6, %r66, -1;
	and.b32  	%r7, %r66, 7;
	and.b32  	%r8, %r66, 3;
	{ // callseq 1, 0
	.param .b64 param0;
	st.param.f64 	[param0], %fd1;
	.param .b64 retval0;
	call.uni (retval0), 
	__internal_accurate_pow, 
	(
	param0
	);
	ld.param.f64 	%fd78, [retval0];
	} // callseq 1
	neg.f64 	%fd80, %fd78;
	selp.f64 	%fd81, %fd80, %fd78, %p1;
	mul.f64 	%fd82, %fd38, %fd81;
	sqrt.rn.f64 	%fd83, %fd82;
	rcp.rn.f64 	%fd6, %fd83;
	and.b32  	%r9, %r66, 2147483640;
	neg.s32 	%r10, %r9;
	shl.b32 	%r11, %r66, 3;
	mul.lo.s32 	%r12, %r66, 6;
$L__BB0_13:
	mul.lo.s32 	%r14, %r152, %r66;
	mov.f64 	%fd186, 0d0000000000000000;
	mov.b32 	%r136, 0;
$L__BB0_14:
	mul.lo.s32 	%r16, %r136, %r66;
	mov.f64 	%fd187, 0d0000000000000000;
	mov.b32 	%r137, 0;
	cvt.u64.u32 	%rd59, %r16;
$L__BB0_15:
	setp.lt.u32 	%p19, %r6, 7;
	mov.f64 	%fd195, 0d0000000000000000;
	mov.b32 	%r150, 0;
	@%p19 bra 	$L__BB0_18;
	add.s32 	%r147, %r66, %r137;
	shl.b32 	%r94, %r66, 1;
	add.s32 	%r146, %r94, %r137;
	mad.lo.s32 	%r145, %r66, 3, %r137;
	shl.b32 	%r95, %r66, 2;
	add.s32 	%r144, %r95, %r137;
	mad.lo.s32 	%r143, %r66, 5, %r137;
	add.s32 	%r142, %r12, %r137;
	mad.lo.s32 	%r141, %r66, 7, %r137;
	mov.f64 	%fd195, 0d0000000000000000;
	mov.u32 	%r138, %r14;
	mov.u32 	%r139, %r16;
	mov.u32 	%r140, %r137;
	mov.u32 	%r148, %r10;
$L__BB0_17:
	.pragma "nounroll";
	mul.wide.s32 	%rd16, %r138, 8;
	add.s64 	%rd17, %rd3, %rd16;
	ld.global.f64 	%fd89, [%rd17];
	mul.wide.u32 	%rd18, %r139, 8;
	add.s64 	%rd19, %rd2, %rd18;
	ld.global.f64 	%fd90, [%rd19];
	sub.f64 	%fd91, %fd89, %fd90;
	mul.wide.u32 	%rd20, %r140, 8;
	add.s64 	%rd21, %rd1, %rd20;
	ld.global.f64 	%fd92, [%rd21];
	fma.rn.f64 	%fd93, %fd91, %fd92, %fd195;
	ld.global.f64 	%fd94, [%rd17+8];
	ld.global.f64 	%fd95, [%rd19+8];
	sub.f64 	%fd96, %fd94, %fd95;
	mul.wide.u32 	%rd22, %r147, 8;
	add.s64 	%rd23, %rd1, %rd22;
	ld.global.f64 	%fd97, [%rd23];
	fma.rn.f64 	%fd98, %fd96, %fd97, %fd93;
	ld.global.f64 	%fd99, [%rd17+16];
	ld.global.f64 	%fd100, [%rd19+16];
	sub.f64 	%fd101, %fd99, %fd100;
	mul.wide.u32 	%rd24, %r146, 8;
	add.s64 	%rd25, %rd1, %rd24;
	ld.global.f64 	%fd102, [%rd25];
	fma.rn.f64 	%fd103, %fd101, %fd102, %fd98;
	ld.global.f64 	%fd104, [%rd17+24];
	ld.global.f64 	%fd105, [%rd19+24];
	sub.f64 	%fd106, %fd104, %fd105;
	mul.wide.u32 	%rd26, %r145, 8;
	add.s64 	%rd27, %rd1, %rd26;
	ld.global.f64 	%fd107, [%rd27];
	fma.rn.f64 	%fd108, %fd106, %fd107, %fd103;
	ld.global.f64 	%fd109, [%rd17+32];
	ld.global.f64 	%fd110, [%rd19+32];
	sub.f64 	%fd111, %fd109, %fd110;
	mul.wide.u32 	%rd28, %r144, 8;
	add.s64 	%rd29, %rd1, %rd28;
	ld.global.f64 	%fd112, [%rd29];
	fma.rn.f64 	%fd113, %fd111, %fd112, %fd108;
	ld.global.f64 	%fd114, [%rd17+40];
	ld.global.f64 	%fd115, [%rd19+40];
	sub.f64 	%fd116, %fd114, %fd115;
	mul.wide.u32 	%rd30, %r143, 8;
	add.s64 	%rd31, %rd1, %rd30;
	ld.global.f64 	%fd117, [%rd31];
	fma.rn.f64 	%fd118, %fd116, %fd117, %fd113;
	ld.global.f64 	%fd119, [%rd17+48];
	ld.global.f64 	%fd120, [%rd19+48];
	sub.f64 	%fd121, %fd119, %fd120;
	mul.wide.u32 	%rd32, %r142, 8;
	add.s64 	%rd33, %rd1, %rd32;
	ld.global.f64 	%fd122, [%rd33];
	fma.rn.f64 	%fd123, %fd121, %fd122, %fd118;
	ld.global.f64 	%fd124, [%rd17+56];
	ld.global.f64 	%fd125, [%rd19+56];
	sub.f64 	%fd126, %fd124, %fd125;
	mul.wide.u32 	%rd34, %r141, 8;
	add.s64 	%rd35, %rd1, %rd34;
	ld.global.f64 	%fd127, [%rd35];
	fma.rn.f64 	%fd195, %fd126, %fd127, %fd123;
	add.s32 	%r148, %r148, 8;
	add.s32 	%r147, %r147, %r11;
	add.s32 	%r146, %r146, %r11;
	add.s32 	%r145, %r145, %r11;
	add.s32 	%r144, %r144, %r11;
	add.s32 	%r143, %r143, %r11;
	add.s32 	%r142, %r142, %r11;
	add.s32 	%r141, %r141, %r11;
	add.s32 	%r140, %r140, %r11;
	add.s32 	%r139, %r139, 8;
	add.s32 	%r138, %r138, 8;
	setp.ne.s32 	%p20, %r148, 0;
	mov.u32 	%r150, %r9;
	@%p20 bra 	$L__BB0_17;
$L__BB0_18:
	setp.eq.s32 	%p21, %r7, 0;
	@%p21 bra 	$L__BB0_26;
	add.s32 	%r96, %r7, -1;
	setp.lt.u32 	%p22, %r96, 3;
	@%p22 bra 	$L__BB0_21;
	add.s32 	%r97, %r150, %r14;
	mul.wide.s32 	%rd36, %r97, 8;
	add.s64 	%rd37, %rd3, %rd36;
	ld.global.f64 	%fd129, [%rd37];
	add.s32 	%r98, %r150, %r16;
	mul.wide.u32 	%rd38, %r98, 8;
	add.s64 	%rd39, %rd2, %rd38;
	ld.global.f64 	%fd130, [%rd39];
	sub.f64 	%fd131, %fd129, %fd130;
	mad.lo.s32 	%r99, %r150, %r66, %r137;
	mul.wide.u32 	%rd40, %r99, 8;
	add.s64 	%rd41, %rd1, %rd40;
	ld.global.f64 	%fd132, [%rd41];
	fma.rn.f64 	%fd133, %fd131, %fd132, %fd195;
	ld.global.f64 	%fd134, [%rd37+8];
	cvt.u64.u32 	%rd43, %r150;
	add.s64 	%rd44, %rd43, %rd59;
	shl.b64 	%rd45, %rd44, 3;
	add.s64 	%rd46, %rd2, %rd45;
	ld.global.f64 	%fd135, [%rd46+8];
	sub.f64 	%fd136, %fd134, %fd135;
	add.s32 	%r100, %r99, %r66;
	mul.wide.u32 	%rd47, %r100, 8;
	add.s64 	%rd48, %rd1, %rd47;
	ld.global.f64 	%fd137, [%rd48];
	fma.rn.f64 	%fd138, %fd136, %fd137, %fd133;
	ld.global.f64 	%fd139, [%rd37+16];
	ld.global.f64 	%fd140, [%rd46+16];
	sub.f64 	%fd141, %fd139, %fd140;
	add.s32 	%r101, %r100, %r66;
	mul.wide.u32 	%rd49, %r101, 8;
	add.s64 	%rd50, %rd1, %rd49;
	ld.global.f64 	%fd142, [%rd50];
	fma.rn.f64 	%fd143, %fd141, %fd142, %fd138;
	ld.global.f64 	%fd144, [%rd37+24];
	ld.global.f64 	%fd145, [%rd46+24];
	sub.f64 	%fd146, %fd144, %fd145;
	add.s32 	%r102, %r101, %r66;
	mul.wide.u32 	%rd51, %r102, 8;
	add.s64 	%rd52, %rd1, %rd51;
	ld.global.f64 	%fd147, [%rd52];
	fma.rn.f64 	%fd195, %fd146, %fd147, %fd143;
	add.s32 	%r150, %r150, 4;
$L__BB0_21:
	setp.eq.s32 	%p23, %r8, 0;
	@%p23 bra 	$L__BB0_26;
	setp.eq.s32 	%p24, %r8, 1;
	@%p24 bra 	$L__BB0_24;
	add.s32 	%r103, %r150, %r14;
	mul.wide.s32 	%rd53, %r103, 8;
	add.s64 	%rd54, %rd3, %rd53;
	ld.global.f64 	%fd149, [%rd54];
	add.s32 	%r104, %r150, %r16;
	mul.wide.u32 	%rd55, %r104, 8;
	add.s64 	%rd56, %rd2, %rd55;
	ld.global.f64 	%fd150, [%rd56];
	sub.f64 	%fd151, %fd149, %fd150;
	mad.lo.s32 	%r105, %r150, %r66, %r137;
	mul.wide.u32 	%rd57, %r105, 8;
	add.s64 	%rd58, %rd1, %rd57;
	ld.global.f64 	%fd152, [%rd58];
	fma.rn.f64 	%fd153, %fd151, %fd152, %fd195;
	ld.global.f64 	%fd154, [%rd54+8];
	cvt.u64.u32 	%rd60, %r150;
	add.s64 	%rd61, %rd60, %rd59;
	shl.b64 	%rd62, %rd61, 3;
	add.s64 	%rd63, %rd2, %rd62;
	ld.global.f64 	%fd155, [%rd63+8];
	sub.f64 	%fd156, %fd154, %fd155;
	add.s32 	%r106, %r105, %r66;
	mul.wide.u32 	%rd64, %r106, 8;
	add.s64 	%rd65, %rd1, %rd64;
	ld.global.f64 	%fd157, [%rd65];
	fma.rn.f64 	%fd195, %fd156, %fd157, %fd153;
	add.s32 	%r150, %r150, 2;
$L__BB0_24:
	and.b32  	%r107, %r66, 1;
	setp.eq.b32 	%p25, %r107, 1;
	not.pred 	%p26, %p25;
	@%p26 bra 	$L__BB0_26;
	add.s32 	%r108, %r150, %r14;
	mul.wide.s32 	%rd66, %r108, 8;
	add.s64 	%rd67, %rd3, %rd66;
	ld.global.f64 	%fd158, [%rd67];
	add.s32 	%r109, %r150, %r16;
	mul.wide.u32 	%rd68, %r109, 8;
	add.s64 	%rd69, %rd2, %rd68;
	ld.global.f64 	%fd159, [%rd69];
	sub.f64 	%fd160, %fd158, %fd159;
	mad.lo.s32 	%r110, %r150, %r66, %r137;
	mul.wide.u32 	%rd70, %r110, 8;
	add.s64 	%rd71, %rd1, %rd70;
	ld.global.f64 	%fd161, [%rd71];
	fma.rn.f64 	%fd195, %fd160, %fd161, %fd195;
$L__BB0_26:
	add.s32 	%r111, %r137, %r14;
	mul.wide.s32 	%rd72, %r111, 8;
	add.s64 	%rd73, %rd3, %rd72;
	ld.global.f64 	%fd162, [%rd73];
	add.s32 	%r112, %r137, %r16;
	mul.wide.u32 	%rd74, %r112, 8;
	add.s64 	%rd75, %rd2, %rd74;
	ld.global.f64 	%fd163, [%rd75];
	sub.f64 	%fd164, %fd162, %fd163;
	fma.rn.f64 	%fd187, %fd195, %fd164, %fd187;
	add.s32 	%r137, %r137, 1;
	setp.ne.s32 	%p27, %r137, %r66;
	@%p27 bra 	$L__BB0_15;
	mul.f64 	%fd22, %fd187, 0dBFE0000000000000;
	fma.rn.f64 	%fd165, %fd22, 0d3FF71547652B82FE, 0d4338000000000000;
	{
	.reg .b32 %temp; 
	mov.b64 	{%r53, %temp}, %fd165;
	}
	mov.f64 	%fd166, 0dC338000000000000;
	add.rn.f64 	%fd167, %fd165, %fd166;
	fma.rn.f64 	%fd168, %fd167, 0dBFE62E42FEFA39EF, %fd22;
	fma.rn.f64 	%fd169, %fd167, 0dBC7ABC9E3B39803F, %fd168;
	fma.rn.f64 	%fd170, %fd169, 0d3E5ADE1569CE2BDF, 0d3E928AF3FCA213EA;
	fma.rn.f64 	%fd171, %fd170, %fd169, 0d3EC71DEE62401315;
	fma.rn.f64 	%fd172, %fd171, %fd169, 0d3EFA01997C89EB71;
	fma.rn.f64 	%fd173, %fd172, %fd169, 0d3F2A01A014761F65;
	fma.rn.f64 	%fd174, %fd173, %fd169, 0d3F56C16C1852B7AF;
	fma.rn.f64 	%fd175, %fd174, %fd169, 0d3F81111111122322;
	fma.rn.f64 	%fd176, %fd175, %fd169, 0d3FA55555555502A1;
	fma.rn.f64 	%fd177, %fd176, %fd169, 0d3FC5555555555511;
	fma.rn.f64 	%fd178, %fd177, %fd169, 0d3FE000000000000B;
	fma.rn.f64 	%fd179, %fd178, %fd169, 0d3FF0000000000000;
	fma.rn.f64 	%fd180, %fd179, %fd169, 0d3FF0000000000000;
	{
	.reg .b32 %temp; 
	mov.b64 	{%r54, %temp}, %fd180;
	}
	{
	.reg .b32 %temp; 
	mov.b64 	{%temp, %r55}, %fd180;
	}
	shl.b32 	%r113, %r53, 20;
	add.s32 	%r114, %r113, %r55;
	mov.b64 	%fd196, {%r54, %r114};
	{
	.reg .b32 %temp; 
	mov.b64 	{%temp, %r115}, %fd22;
	}
	mov.b32 	%f4, %r115;
	abs.f32 	%f2, %f4;
	setp.lt.f32 	%p28, %f2, 0f4086232B;
	@%p28 bra 	$L__BB0_30;
	setp.lt.f64 	%p29, %fd22, 0d0000000000000000;
	add.f64 	%fd181, %fd22, 0d7FF0000000000000;
	selp.f64 	%fd196, 0d0000000000000000, %fd181, %p29;
	setp.geu.f32 	%p30, %f2, 0f40874800;
	@%p30 bra 	$L__BB0_30;
	shr.u32 	%r116, %r53, 31;
	add.s32 	%r117, %r53, %r116;
	shr.s32 	%r118, %r117, 1;
	shl.b32 	%r119, %r118, 20;
	add.s32 	%r120, %r55, %r119;
	mov.b64 	%fd182, {%r54, %r120};
	sub.s32 	%r121, %r53, %r118;
	shl.b32 	%r122, %r121, 20;
	add.s32 	%r123, %r122, 1072693248;
	mov.b32 	%r124, 0;
	mov.b64 	%fd183, {%r124, %r123};
	mul.f64 	%fd196, %fd183, %fd182;
$L__BB0_30:
	ld.param.u32 	%r130, [_Z15gaussian_kernelPdS_S_S_diii_param_5];
	fma.rn.f64 	%fd186, %fd6, %fd196, %fd186;
	add.s32 	%r136, %r136, 1;
	setp.ne.s32 	%p31, %r136, %r130;
	@%p31 bra 	$L__BB0_14;
	ld.param.u32 	%r134, [_Z15gaussian_kernelPdS_S_S_diii_param_6];
	ld.param.u32 	%r131, [_Z15gaussian_kernelPdS_S_S_diii_param_5];
	ld.param.u64 	%rd79, [_Z15gaussian_kernelPdS_S_S_diii_param_0];
	cvt.rn.f64.s32 	%fd184, %r131;
	div.rn.f64 	%fd185, %fd186, %fd184;
	cvta.to.global.u64 	%rd76, %rd79;
	mul.wide.s32 	%rd77, %r152, 8;
	add.s64 	%rd78, %rd76, %rd77;
	st.global.f64 	[%rd78], %fd185;
	mov.u32 	%r125, %ntid.x;
	mov.u32 	%r126, %nctaid.x;
	mad.lo.s32 	%r152, %r125, %r126, %r152;
	setp.lt.s32 	%p32, %r152, %r134;
	@%p32 bra 	$L__BB0_13;
	bra.uni 	$L__BB0_34;
$L__BB0_32:
	mov.f64 	%fd40, 0d0000000000000000;
	div.rn.f64 	%fd37, %fd40, %fd2;
$L__BB0_33:
	ld.param.u32 	%r132, [_Z15gaussian_kernelPdS_S_S_diii_param_6];
	mul.wide.s32 	%rd12, %r152, 8;
	add.s64 	%rd13, %rd4, %rd12;
	st.global.f64 	[%rd13], %fd37;
	add.s32 	%r152, %r152, %r3;
	setp.lt.s32 	%p6, %r152, %r132;
	@%p6 bra 	$L__BB0_33;
$L__BB0_34:
	ret;

}
.func  (.param .b64 func_retval0) __internal_accurate_pow(
	.param .b64 __internal_accurate_pow_param_0
)
{
	.reg .pred 	%p<8>;
	.reg .b32 	%r<46>;
	.reg .b32 	%f<3>;
	.reg .b64 	%fd<109>;

	ld.param.f64 	%fd10, [__internal_accurate_pow_param_0];
	mov.f64 	%fd11, 0d401921FB54442D18;
	{
	.reg .b32 %temp; 
	mov.b64 	{%temp, %r8}, %fd11;
	}
	{
	.reg .b32 %temp; 
	mov.b64 	{%r9, %temp}, %fd11;
	}
	shr.u32 	%r10, %r8, 20;
	setp.lt.u32 	%p1, %r8, 1048576;
	mov.f64 	%fd12, 0d437921FB54442D18;
	{
	.reg .b32 %temp; 
	mov.b64 	{%temp, %r11}, %fd12;
	}
	{
	.reg .b32 %temp; 
	mov.b64 	{%r12, %temp}, %fd12;
	}
	shr.u32 	%r13, %r11, 20;
	add.s32 	%r14, %r13, -54;
	selp.b32 	%r15, %r12, %r9, %p1;
	selp.b32 	%r16, %r11, %r8, %p1;
	selp.b32 	%r1, %r14, %r10, %p1;
	add.s32 	%r45, %r1, -1023;
	and.b32  	%r17, %r16, -2146435073;
	or.b32  	%r18, %r17, 1072693248;
	mov.b64 	%fd107, {%r15, %r18};
	setp.lt.u32 	%p2, %r18, 1073127583;
	@%p2 bra 	$L__BB1_2;
	{
	.reg .b32 %temp; 
	mov.b64 	{%r19, %temp}, %fd107;
	}
	{
	.reg .b32 %temp; 
	mov.b64 	{%temp, %r20}, %fd107;
	}
	add.s32 	%r21, %r20, -1048576;
	mov.b64 	%fd107, {%r19, %r21};
	add.s32 	%r45, %r1, -1022;
$L__BB1_2:
	add.f64 	%fd13, %fd107, 0dBFF0000000000000;
	add.f64 	%fd14, %fd107, 0d3FF0000000000000;
	rcp.approx.ftz.f64 	%fd15, %fd14;
	neg.f64 	%fd16, %fd14;
	fma.rn.f64 	%fd17, %fd16, %fd15, 0d3FF0000000000000;
	fma.rn.f64 	%fd18, %fd17, %fd17, %fd17;
	fma.rn.f64 	%fd19, %fd18, %fd15, %fd15;
	mul.f64 	%fd20, %fd13, %fd19;
	fma.rn.f64 	%fd21, %fd13, %fd19, %fd20;
	mul.f64 	%fd22, %fd21, %fd21;
	fma.rn.f64 	%fd23, %fd22, 0d3EB0F5FF7D2CAFE2, 0d3ED0F5D241AD3B5A;
	fma.rn.f64 	%fd24, %fd23, %fd22, 0d3EF3B20A75488A3F;
	fma.rn.f64 	%fd25, %fd24, %fd22, 0d3F1745CDE4FAECD5;
	fma.rn.f64 	%fd26, %fd25, %fd22, 0d3F3C71C7258A578B;
	fma.rn.f64 	%fd27, %fd26, %fd22, 0d3F6249249242B910;
	fma.rn.f64 	%fd28, %fd27, %fd22, 0d3F89999999999DFB;
	sub.f64 	%fd29, %fd13, %fd21;
	add.f64 	%fd30, %fd29, %fd29;
	neg.f64 	%fd31, %fd21;
	fma.rn.f64 	%fd32, %fd31, %fd13, %fd30;
	mul.f64 	%fd33, %fd19, %fd32;
	fma.rn.f64 	%fd34, %fd22, %fd28, 0d3FB5555555555555;
	mov.f64 	%fd35, 0d3FB5555555555555;
	sub.f64 	%fd36, %fd35, %fd34;
	fma.rn.f64 	%fd37, %fd22, %fd28, %fd36;
	add.f64 	%fd38, %fd37, 0dBC46A4CB00B9E7B0;
	add.f64 	%fd39, %fd34, %fd38;
	sub.f64 	%fd40, %fd34, %fd39;
	add.f64 	%fd41, %fd38, %fd40;
	mul.rn.f64 	%fd42, %fd21, %fd21;
	neg.f64 	%fd43, %fd42;
	fma.rn.f64 	%fd44, %fd21, %fd21, %fd43;
	{
	.reg .b32 %temp; 
	mov.b64 	{%r22, %temp}, %fd33;
	}
	{
	.reg .b32 %temp; 
	mov.b64 	{%temp, %r23}, %fd33;
	}
	add.s32 	%r24, %r23, 1048576;
	mov.b64 	%fd45, {%r22, %r24};
	fma.rn.f64 	%fd46, %fd21, %fd45, %fd44;
	mul.rn.f64 	%fd47, %fd42, %fd21;
	neg.f64 	%fd48, %fd47;
	fma.rn.f64 	%fd49, %fd42, %fd21, %fd48;
	fma.rn.f64 	%fd50, %fd42, %fd33, %fd49;
	fma.rn.f64 	%fd51, %fd46, %fd21, %fd50;
	mul.rn.f64 	%fd52, %fd39, %fd47;
	neg.f64 	%fd53, %fd52;
	fma.rn.f64 	%fd54, %fd39, %fd47, %fd53;
	fma.rn.f64 	%fd55, %fd39, %fd51, %fd54;
	fma.rn.f64 	%fd56, %fd41, %fd47, %fd55;
	add.f64 	%fd57, %fd52, %fd56;
	sub.f64 	%fd58, %fd52, %fd57;
	add.f64 	%fd59, %fd56, %fd58;
	add.f64 	%fd60, %fd21, %fd57;
	sub.f64 	%fd61, %fd21, %fd60;
	add.f64 	%fd62, %fd57, %fd61;
	add.f64 	%fd63, %fd59, %fd62;
	add.f64 	%fd64, %fd33, %fd63;
	add.f64 	%fd65, %fd60, %fd64;
	sub.f64 	%fd66, %fd60, %fd65;
	add.f64 	%fd67, %fd64, %fd66;
	xor.b32  	%r25, %r45, -2147483648;
	mov.b32 	%r26, 1127219200;
	mov.b64 	%fd68, {%r25, %r26};
	mov.b32 	%r27, -2147483648;
	mov.b64 	%fd69, {%r27, %r26};
	sub.f64 	%fd70, %fd68, %fd69;
	fma.rn.f64 	%fd71, %fd70, 0d3FE62E42FEFA39EF, %fd65;
	fma.rn.f64 	%fd72, %fd70, 0dBFE62E42FEFA39EF, %fd71;
	sub.f64 	%fd73, %fd72, %fd65;
	sub.f64 	%fd74, %fd67, %fd73;
	fma.rn.f64 	%fd75, %fd70, 0d3C7ABC9E3B39803F, %fd74;
	add.f64 	%fd76, %fd71, %fd75;
	sub.f64 	%fd77, %fd71, %fd76;
	add.f64 	%fd78, %fd75, %fd77;
	{
	.reg .b32 %temp; 
	mov.b64 	{%temp, %r28}, %fd10;
	}
	{
	.reg .b32 %temp; 
	mov.b64 	{%r29, %temp}, %fd10;
	}
	shl.b32 	%r30, %r28, 1;
	setp.gt.u32 	%p3, %r30, -33554433;
	and.b32  	%r31, %r28, -15728641;
	selp.b32 	%r32, %r31, %r28, %p3;
	mov.b64 	%fd79, {%r29, %r32};
	mul.rn.f64 	%fd80, %fd76, %fd79;
	neg.f64 	%fd81, %fd80;
	fma.rn.f64 	%fd82, %fd76, %fd79, %fd81;
	fma.rn.f64 	%fd83, %fd78, %fd79, %fd82;
	add.f64 	%fd4, %fd80, %fd83;
	sub.f64 	%fd84, %fd80, %fd4;
	add.f64 	%fd5, %fd83, %fd84;
	fma.rn.f64 	%fd85, %fd4, 0d3FF71547652B82FE, 0d4338000000000000;
	{
	.reg .b32 %temp; 
	mov.b64 	{%r5, %temp}, %fd85;
	}
	mov.f64 	%fd86, 0dC338000000000000;
	add.rn.f64 	%fd87, %fd85, %fd86;
	fma.rn.f64 	%fd88, %fd87, 0dBFE62E42FEFA39EF, %fd4;
	fma.rn.f64 	%fd89, %fd87, 0dBC7ABC9E3B39803F, %fd88;
	fma.rn.f64 	%fd90, %fd89, 0d3E5ADE1569CE2BDF, 0d3E928AF3FCA213EA;
	fma.rn.f64 	%fd91, %fd90, %fd89, 0d3EC71DEE62401315;
	fma.rn.f64 	%fd92, %fd91, %fd89, 0d3EFA01997C89EB71;
	fma.rn.f64 	%fd93, %fd92, %fd89, 0d3F2A01A014761F65;
	fma.rn.f64 	%fd94, %fd93, %fd89, 0d3F56C16C1852B7AF;
	fma.rn.f64 	%fd95, %fd94, %fd89, 0d3F81111111122322;
	fma.rn.f64 	%fd96, %fd95, %fd89, 0d3FA55555555502A1;
	fma.rn.f64 	%fd97, %fd96, %fd89, 0d3FC5555555555511;
	fma.rn.f64 	%fd98, %fd97, %fd89, 0d3FE000000000000B;
	fma.rn.f64 	%fd99, %fd98, %fd89, 0d3FF0000000000000;
	fma.rn.f64 	%fd100, %fd99, %fd89, 0d3FF0000000000000;
	{
	.reg .b32 %temp; 
	mov.b64 	{%r6, %temp}, %fd100;
	}
	{
	.reg .b32 %temp; 
	mov.b64 	{%temp, %r7}, %fd100;
	}
	shl.b32 	%r33, %r5, 20;
	add.s32 	%r34, %r33, %r7;
	mov.b64 	%fd108, {%r6, %r34};
	{
	.reg .b32 %temp; 
	mov.b64 	{%temp, %r35}, %fd4;
	}
	mov.b32 	%f2, %r35;
	abs.f32 	%f1, %f2;
	setp.lt.f32 	%p4, %f1, 0f4086232B;
	@%p4 bra 	$L__BB1_5;
	setp.lt.f64 	%p5, %fd4, 0d0000000000000000;
	add.f64 	%fd101, %fd4, 0d7FF0000000000000;
	selp.f64 	%fd108, 0d0000000000000000, %fd101, %p5;
	setp.geu.f32 	%p6, %f1, 0f40874800;
	@%p6 bra 	$L__BB1_5;
	shr.u32 	%r36, %r5, 31;
	add.s32 	%r37, %r5, %r36;
	shr.s32 	%r38, %r37, 1;
	shl.b32 	%r39, %r38, 20;
	add.s32 	%r40, %r7, %r39;
	mov.b64 	%fd102, {%r6, %r40};
	sub.s32 	%r41, %r5, %r38;
	shl.b32 	%r42, %r41, 20;
	add.s32 	%r43, %r42, 1072693248;
	mov.b32 	%r44, 0;
	mov.b64 	%fd103, {%r44, %r43};
	mul.f64 	%fd108, %fd103, %fd102;
$L__BB1_5:
	abs.f64 	%fd104, %fd108;
	setp.eq.f64 	%p7, %fd104, 0d7FF0000000000000;
	fma.rn.f64 	%fd105, %fd108, %fd5, %fd108;
	selp.f64 	%fd106, %fd108, %fd105, %p7;
	st.param.f64 	[func_retval0], %fd106;
	ret;

}


// ===== COMPILED SASS (sm_100) =====

	.target	sm_100

	.elftype	@"ET_EXEC"


//--------------------- .note.nv.tkinfo           --------------------------
	.section	.note.nv.tkinfo,"",@"SHT_NOTE"
	.sectionflags	@"SHF_NOTE_NV_TKINFO"
	.tkinfo
        /*0018*/ 	.word	0x00000002
        /*0030*/ 	.string	""
        /*0030*/ 	.string	"ptxas"
        /*0030*/ 	.string	"Cuda compilation tools, release 13.0, V13.0.88"
        /*0030*/ 	.string	"Build cuda_13.0.r13.0/compiler.36424714_0"
        /*0030*/ 	.string	"-arch sm_100 -m 64 "



//--------------------- .note.nv.cuinfo           --------------------------
	.section	.note.nv.cuinfo,"",@"SHT_NOTE"
	.sectionflags	@"SHF_NOTE_NV_CUINFO"
        /*0018*/ 	.short	0x0002
        /*001a*/ 	.short	0x0064
        /*001c*/ 	.short	0x0082
	.zero		2


//--------------------- .nv.info                  --------------------------
	.section	.nv.info,"",@"SHT_CUDA_INFO"
	.align	4


	//----- nvinfo : EIATTR_REGCOUNT
	.align		4
        /*0000*/ 	.byte	0x04, 0x2f
        /*0002*/ 	.short	(.L_1 - .L_0)
	.align		4
.L_0:
        /*0004*/ 	.word	index@(_Z15gaussian_kernelPdS_S_S_diii)
        /*0008*/ 	.word	0x00000030


	//----- nvinfo : EIATTR_FRAME_SIZE
	.align		4
.L_1:
        /*000c*/ 	.byte	0x04, 0x11
        /*000e*/ 	.short	(.L_3 - .L_2)
	.align		4
.L_2:
        /*0010*/ 	.word	index@($_Z15gaussian_kernelPdS_S_S_diii$__internal_accurate_pow)
        /*0014*/ 	.word	0x00000000


	//----- nvinfo : EIATTR_FRAME_SIZE
	.align		4
.L_3:
        /*0018*/ 	.byte	0x04, 0x11
        /*001a*/ 	.short	(.L_5 - .L_4)
	.align		4
.L_4:
        /*001c*/ 	.word	index@($__internal_2_$__cuda_sm20_dsqrt_rn_f64_mediumpath_v1)
        /*0020*/ 	.word	0x00000000


	//----- nvinfo : EIATTR_FRAME_SIZE
	.align		4
.L_5:
        /*0024*/ 	.byte	0x04, 0x11
        /*0026*/ 	.short	(.L_7 - .L_6)
	.align		4
.L_6:
        /*0028*/ 	.word	index@($__internal_1_$__cuda_sm20_div_rn_f64_full)
        /*002c*/ 	.word	0x00000000


	//----- nvinfo : EIATTR_FRAME_SIZE
	.align		4
.L_7:
        /*0030*/ 	.byte	0x04, 0x11
        /*0032*/ 	.short	(.L_9 - .L_8)
	.align		4
.L_8:
        /*0034*/ 	.word	index@($__internal_0_$__cuda_sm20_dblrcp_rn_slowpath_v3)
        /*0038*/ 	.word	0x00000000


	//----- nvinfo : EIATTR_FRAME_SIZE
	.align		4
.L_9:
        /*003c*/ 	.byte	0x04, 0x11
        /*003e*/ 	.short	(.L_11 - .L_10)
	.align		4
.L_10:
        /*0040*/ 	.word	index@(_Z15gaussian_kernelPdS_S_S_diii)
        /*0044*/ 	.word	0x00000000


	//----- nvinfo : EIATTR_MIN_STACK_SIZE
	.align		4
.L_11:
        /*0048*/ 	.byte	0x04, 0x12
        /*004a*/ 	.short	(.L_13 - .L_12)
	.align		4
.L_12:
        /*004c*/ 	.word	index@(_Z15gaussian_kernelPdS_S_S_diii)
        /*0050*/ 	.word	0x00000000
.L_13:


//--------------------- .nv.compat                --------------------------
	.section	.nv.compat,"",@"SHT_CUDA_COMPAT_INFO"
	.align	4
        /*0000*/ 	.byte	0x02, 0x09, 0x00, 0x00, 0x02, 0x02, 0x01, 0x00, 0x02, 0x05, 0x05, 0x00, 0x03, 0x07, 0x01, 0x01
        /*0010*/ 	.byte	0x02, 0x03, 0x00, 0x00, 0x02, 0x06, 0x01, 0x00, 0x04, 0x0b, 0x08, 0x00, 0x01, 0x00, 0x00, 0x00
        /*0020*/ 	.byte	0x00, 0x00, 0x00, 0x00


//--------------------- .nv.info._Z15gaussian_kernelPdS_S_S_diii --------------------------
	.section	.nv.info._Z15gaussian_kernelPdS_S_S_diii,"",@"SHT_CUDA_INFO"
	.sectionflags	@""
	.align	4


	//----- nvinfo : EIATTR_CUDA_API_VERSION
	.align		4
        /*0000*/ 	.byte	0x04, 0x37
        /*0002*/ 	.short	(.L_15 - .L_14)
.L_14:
        /*0004*/ 	.word	0x00000082


	//----- nvinfo : EIATTR_KPARAM_INFO
	.align		4
.L_15:
        /*0008*/ 	.byte	0x04, 0x17
        /*000a*/ 	.short	(.L_17 - .L_16)
.L_16:
        /*000c*/ 	.word	0x00000000
        /*0010*/ 	.short	0x0007
        /*0012*/ 	.short	0x0030
        /*0014*/ 	.byte	0x00, 0xf0, 0x11, 0x00


	//----- nvinfo : EIATTR_KPARAM_INFO
	.align		4
.L_17:
        /*0018*/ 	.byte	0x04, 0x17
        /*001a*/ 	.short	(.L_19 - .L_18)
.L_18:
        /*001c*/ 	.word	0x00000000
        /*0020*/ 	.short	0x0006
        /*0022*/ 	.short	0x002c
        /*0024*/ 	.byte	0x00, 0xf0, 0x11, 0x00


	//----- nvinfo : EIATTR_KPARAM_INFO
	.align		4
.L_19:
        /*0028*/ 	.byte	0x04, 0x17
        /*002a*/ 	.short	(.L_21 - .L_20)
.L_20:
        /*002c*/ 	.word	0x00000000
        /*0030*/ 	.short	0x0005
        /*0032*/ 	.short	0x0028
        /*0034*/ 	.byte	0x00, 0xf0, 0x11, 0x00


	//----- nvinfo : EIATTR_KPARAM_INFO
	.align		4
.L_21:
        /*0038*/ 	.byte	0x04, 0x17
        /*003a*/ 	.short	(.L_23 - .L_22)
.L_22:
        /*003c*/ 	.word	0x00000000
        /*0040*/ 	.short	0x0004
        /*0042*/ 	.short	0x0020
        /*0044*/ 	.byte	0x00, 0xf0, 0x21, 0x00


	//----- nvinfo : EIATTR_KPARAM_INFO
	.align		4
.L_23:
        /*0048*/ 	.byte	0x04, 0x17
        /*004a*/ 	.short	(.L_25 - .L_24)
.L_24:
        /*004c*/ 	.word	0x00000000
        /*0050*/ 	.short	0x0003
        /*0052*/ 	.short	0x0018
        /*0054*/ 	.byte	0x00, 0xf5, 0x21, 0x00


	//----- nvinfo : EIATTR_KPARAM_INFO
	.align		4
.L_25:
        /*0058*/ 	.byte	0x04, 0x17
        /*005a*/ 	.short	(.L_27 - .L_26)
.L_26:
        /*005c*/ 	.word	0x00000000
        /*0060*/ 	.short	0x0002
        /*0062*/ 	.short	0x0010
        /*0064*/ 	.byte	0x00, 0xf5, 0x21, 0x00


	//----- nvinfo : EIATTR_KPARAM_INFO
	.align		4
.L_27:
        /*0068*/ 	.byte	0x04, 0x17
        /*006a*/ 	.short	(.L_29 - .L_28)
.L_28:
        /*006c*/ 	.word	0x00000000
        /*0070*/ 	.short	0x0001
        /*0072*/ 	.short	0x0008
        /*0074*/ 	.byte	0x00, 0xf5, 0x21, 0x00


	//----- nvinfo : EIATTR_KPARAM_INFO
	.align		4
.L_29:
        /*0078*/ 	.byte	0x04, 0x17
        /*007a*/ 	.short	(.L_31 - .L_30)
.L_30:
        /*007c*/ 	.word	0x00000000
        /*0080*/ 	.short	0x0000
        /*0082*/ 	.short	0x0000
        /*0084*/ 	.byte	0x00, 0xf5, 0x21, 0x00


	//----- nvinfo : EIATTR_SPARSE_MMA_MASK
	.align		4
.L_31:
        /*0088*/ 	.byte	0x03, 0x50
        /*008a*/ 	.short	0x0000


	//----- nvinfo : EIATTR_MAXREG_COUNT
	.align		4
        /*008c*/ 	.byte	0x03, 0x1b
        /*008e*/ 	.short	0x00ff


	//----- nvinfo : EIATTR_MERCURY_ISA_VERSION
	.align		4
        /*0090*/ 	.byte	0x03, 0x5f
        /*0092*/ 	.short	0x0101


	//----- nvinfo : EIATTR_VRC_CTA_INIT_COUNT
	.align		4
        /*0094*/ 	.byte	0x02, 0x4a
	.zero		1
	.zero		1


	//----- nvinfo : EIATTR_EXIT_INSTR_OFFSETS
	.align		4
        /*0098*/ 	.byte	0x04, 0x1c
        /*009a*/ 	.short	(.L_33 - .L_32)


	//   ....[0]....
.L_32:
        /*009c*/ 	.word	0x00000070


	//   ....[1]....
        /*00a0*/ 	.word	0x00000ca0


	//   ....[2]....
        /*00a4*/ 	.word	0x00002350


	//   ....[3]....
        /*00a8*/ 	.word	0x00002460


	//----- nvinfo : EIATTR_CRS_STACK_SIZE
	.align		4
.L_33:
        /*00ac*/ 	.byte	0x04, 0x1e
        /*00ae*/ 	.short	(.L_35 - .L_34)
.L_34:
        /*00b0*/ 	.word	0x00000000


	//----- nvinfo : EIATTR_CBANK_PARAM_SIZE
	.align		4
.L_35:
        /*00b4*/ 	.byte	0x03, 0x19
        /*00b6*/ 	.short	0x0034


	//----- nvinfo : EIATTR_PARAM_CBANK
	.align		4
        /*00b8*/ 	.byte	0x04, 0x0a
        /*00ba*/ 	.short	(.L_37 - .L_36)
	.align		4
.L_36:
        /*00bc*/ 	.word	index@(.nv.constant0._Z15gaussian_kernelPdS_S_S_diii)
        /*00c0*/ 	.short	0x0380
        /*00c2*/ 	.short	0x0034


	//----- nvinfo : EIATTR_SW_WAR
	.align		4
.L_37:
        /*00c4*/ 	.byte	0x04, 0x36
        /*00c6*/ 	.short	(.L_39 - .L_38)
.L_38:
        /*00c8*/ 	.word	0x00000008
.L_39:


//--------------------- .nv.callgraph             --------------------------
	.section	.nv.callgraph,"",@"SHT_CUDA_CALLGRAPH"
	.align	4
	.sectionentsize	8
	.align		4
        /*0000*/ 	.word	0x00000000
	.align		4
        /*0004*/ 	.word	0xffffffff
	.align		4
        /*0008*/ 	.word	0x00000000
	.align		4
        /*000c*/ 	.word	0xfffffffe
	.align		4
        /*0010*/ 	.word	0x00000000
	.align		4
        /*0014*/ 	.word	0xfffffffd
	.align		4
        /*0018*/ 	.word	0x00000000
	.align		4
        /*001c*/ 	.word	0xfffffffc


//--------------------- .text._Z15gaussian_kernelPdS_S_S_diii --------------------------
	.section	.text._Z15gaussian_kernelPdS_S_S_diii,"ax",@progbits
	.align	128
        .global         _Z15gaussian_kernelPdS_S_S_diii
        .type           _Z15gaussian_kernelPdS_S_S_diii,@function
        .size           _Z15gaussian_kernelPdS_S_S_diii,(.L_x_42 - _Z15gaussian_kernelPdS_S_S_diii)
        .other          _Z15gaussian_kernelPdS_S_S_diii,@"STO_CUDA_ENTRY STV_DEFAULT"
_Z15gaussian_kernelPdS_S_S_diii:
.text._Z15gaussian_kernelPdS_S_S_diii:
[----:B------:R-:W-:Y:S01]  /*0000*/  LDC R1, c[0x0][0x37c] ;  /* 0x0000df00ff017b82 */ /* 0x000fe20000000800 */
[----:B------:R-:W0:Y:S07]  /*0010*/  S2R R0, SR_TID.X ;  /* 0x0000000000007919 */ /* 0x000e2e0000002100 */
[----:B------:R-:W0:Y:S01]  /*0020*/  S2UR UR4, SR_CTAID.X ;  /* 0x00000000000479c3 */ /* 0x000e220000002500 */
[----:B------:R-:W1:Y:S07]  /*0030*/  LDCU UR5, c[0x0][0x3ac] ;  /* 0x00007580ff0577ac */ /* 0x000e6e0008000800 */
[----:B------:R-:W0:Y:S02]  /*0040*/  LDC R7, c[0x0][0x360] ;  /* 0x0000d800ff077b82 */ /* 0x000e240000000800 */
[----:B0-----:R-:W-:-:S05]  /*0050*/  IMAD R0, R7, UR4, R0 ;  /* 0x0000000407007c24 */ /* 0x001fca000f8e0200 */
[----:B-1----:R-:W-:-:S13]  /*0060*/  ISETP.GE.AND P0, PT, R0, UR5, PT ;  /* 0x0000000500007c0c */ /* 0x002fda000bf06270 */
[----:B------:R-:W-:Y:S05]  /*0070*/  @P0 EXIT ;  /* 0x000000000000094d */ /* 0x000fea0003800000 */
[----:B------:R-:W0:Y:S01]  /*0080*/  LDCU UR5, c[0x0][0x3a8] ;  /* 0x00007500ff0577ac */ /* 0x000e220008000800 */
[----:B------:R-:W1:Y:S01]  /*0090*/  LDCU UR4, c[0x0][0x370] ;  /* 0x00006e00ff0477ac */ /* 0x000e620008000800 */
[----:B------:R-:W2:Y:S01]  /*00a0*/  LDCU.64 UR8, c[0x0][0x358] ;  /* 0x00006b00ff0877ac */ /* 0x000ea20008000a00 */
[----:B0-----:R-:W0:Y:S01]  /*00b0*/  I2F.F64 R4, UR5 ;  /* 0x0000000500047d12 */ /* 0x001e220008201c00 */
[----:B------:R-:W-:Y:S01]  /*00c0*/  UISETP.GE.AND UP0, UPT, UR5, 0x1, UPT ;  /* 0x000000010500788c */ /* 0x000fe2000bf06270 */
[----:B-1----:R-:W-:-:S08]  /*00d0*/  IMAD R7, R7, UR4, RZ ;  /* 0x0000000407077c24 */ /* 0x002fd0000f8e02ff */
[----:B--2---:R-:W-:Y:S05]  /*00e0*/  BRA.U !UP0, `(.L_x_0) ;  /* 0x00000021089c7547 */ /* 0x004fea000b800000 */
[----:B------:R-:W1:Y:S02]  /*00f0*/  LDCU UR4, c[0x0][0x3b0] ;  /* 0x00007600ff0477ac */ /* 0x000e640008000800 */
[----:B-1----:R-:W1:Y:S01]  /*0100*/  I2F.F64 R2, UR4 ;  /* 0x0000000400027d12 */ /* 0x002e620008201c00 */
[----:B------:R-:W-:-:S09]  /*0110*/  UISETP.GT.AND UP0, UPT, UR4, URZ, UPT ;  /* 0x000000ff0400728c */ /* 0x000fd2000bf04270 */
[----:B------:R-:W-:Y:S05]  /*0120*/  BRA.U UP0, `(.L_x_1) ;  /* 0x0000000900e07547 */ /* 0x000fea000b800000 */
[----:B-1----:R-:W-:Y:S01]  /*0130*/  IMAD.MOV.U32 R6, RZ, RZ, R2 ;  /* 0x000000ffff067224 */ /* 0x002fe200078e0002 */
[----:B------:R-:W-:Y:S02]  /*0140*/  ISETP.NE.AND P0, PT, RZ, UR4, PT ;  /* 0x00000004ff007c0c */ /* 0x000fe4000bf05270 */
[----:B------:R-:W-:-:S11]  /*0150*/  MOV R2, 0x170 ;  /* 0x0000017000027802 */ /* 0x000fd60000000f00 */
[----:B0-----:R-:W-:Y:S05]  /*0160*/  CALL.REL.NOINC `($_Z15gaussian_kernelPdS_S_S_diii$__internal_accurate_pow) ;  /* 0x0000002c00707944 */ /* 0x001fea0003c00000 */
[----:B------:R-:W0:Y:S01]  /*0170*/  LDCU.64 UR4, c[0x0][0x3a0] ;  /* 0x00007400ff0477ac */ /* 0x000e220008000a00 */
[----:B------:R-:W-:Y:S01]  /*0180*/  FSEL R2, R6, RZ, P0 ;  /* 0x000000ff06027208 */ /* 0x000fe20000000000 */
[----:B------:R-:W-:Y:S01]  /*0190*/  IMAD.MOV.U32 R10, RZ, RZ, 0x0 ;  /* 0x00000000ff0a7424 */ /* 0x000fe200078e00ff */
[----:B------:R-:W-:Y:S02]  /*01a0*/  FSEL R3, R9, 1.875, P0 ;  /* 0x3ff0000009037808 */ /* 0x000fe40000000000 */
[----:B------:R-:W-:-:S04]  /*01b0*/  MOV R11, 0x3fd80000 ;  /* 0x3fd80000000b7802 */ /* 0x000fc80000000f00 */
[----:B0-----:R-:W-:-:S06]  /*01c0*/  DMUL R12, R2, UR4 ;  /* 0x00000004020c7c28 */ /* 0x001fcc0008000000 */
[----:B------:R-:W0:Y:S04]  /*01d0*/  MUFU.RSQ64H R3, R13 ;  /* 0x0000000d00037308 */ /* 0x000e280000001c00 */
[----:B------:R-:W-:-:S05]  /*01e0*/  VIADD R2, R13, 0xfcb00000 ;  /* 0xfcb000000d027836 */ /* 0x000fca0000000000 */
[----:B------:R-:W-:Y:S01]  /*01f0*/  ISETP.GE.U32.AND P0, PT, R2, 0x7ca00000, PT ;  /* 0x7ca000000200780c */ /* 0x000fe20003f06070 */
[----:B0-----:R-:W-:-:S08]  /*0200*/  DMUL R8, R2, R2 ;  /* 0x0000000202087228 */ /* 0x001fd00000000000 */
[----:B------:R-:W-:-:S08]  /*0210*/  DFMA R8, R12, -R8, 1 ;  /* 0x3ff000000c08742b */ /* 0x000fd00000000808 */
[----:B------:R-:W-:Y:S02]  /*0220*/  DFMA R10, R8, R10, 0.5 ;  /* 0x3fe00000080a742b */ /* 0x000fe4000000000a */
[----:B------:R-:W-:-:S08]  /*0230*/  DMUL R8, R2, R8 ;  /* 0x0000000802087228 */ /* 0x000fd00000000000 */
[----:B------:R-:W-:-:S08]  /*0240*/  DFMA R14, R10, R8, R2 ;  /* 0x000000080a0e722b */ /* 0x000fd00000000002 */
[----:B------:R-:W-:Y:S02]  /*0250*/  DMUL R16, R12, R14 ;  /* 0x0000000e0c107228 */ /* 0x000fe40000000000 */
[----:B------:R-:W-:Y:S02]  /*0260*/  VIADD R9, R15, 0xfff00000 ;  /* 0xfff000000f097836 */ /* 0x000fe40000000000 */
[----:B------:R-:W-:-:S04]  /*0270*/  IMAD.MOV.U32 R8, RZ, RZ, R14 ;  /* 0x000000ffff087224 */ /* 0x000fc800078e000e */
[----:B------:R-:W-:-:S08]  /*0280*/  DFMA R18, R16, -R16, R12 ;  /* 0x800000101012722b */ /* 0x000fd0000000000c */
[----:B------:R-:W-:Y:S01]  /*0290*/  DFMA R10, R18, R8, R16 ;  /* 0x00000008120a722b */ /* 0x000fe20000000010 */
[----:B------:R-:W-:Y:S10]  /*02a0*/  @!P0 BRA `(.L_x_2) ;  /* 0x0000000000288947 */ /* 0x000ff40003800000 */
[----:B------:R-:W-:Y:S01]  /*02b0*/  IMAD.MOV.U32 R3, RZ, RZ, R14 ;  /* 0x000000ffff037224 */ /* 0x000fe200078e000e */
[----:B------:R-:W-:Y:S01]  /*02c0*/  MOV R10, R12 ;  /* 0x0000000c000a7202 */ /* 0x000fe20000000f00 */
[----:B------:R-:W-:Y:S01]  /*02d0*/  IMAD.MOV.U32 R11, RZ, RZ, R13 ;  /* 0x000000ffff0b7224 */ /* 0x000fe200078e000d */
[----:B------:R-:W-:Y:S01]  /*02e0*/  MOV R14, R16 ;  /* 0x00000010000e7202 */ /* 0x000fe20000000f00 */
[----:B------:R-:W-:Y:S01]  /*02f0*/  IMAD.MOV.U32 R6, RZ, RZ, R2 ;  /* 0x000000ffff067224 */ /* 0x000fe200078e0002 */
[----:B------:R-:W-:Y:S01]  /*0300*/  MOV R2, 0x350 ;  /* 0x0000035000027802 */ /* 0x000fe20000000f00 */
[----:B------:R-:W-:Y:S02]  /*0310*/  IMAD.MOV.U32 R8, RZ, RZ, R18 ;  /* 0x000000ffff087224 */ /* 0x000fe400078e0012 */
[----:B------:R-:W-:Y:S02]  /*0320*/  IMAD.MOV.U32 R15, RZ, RZ, R19 ;  /* 0x000000ffff0f7224 */ /* 0x000fe400078e0013 */
[----:B------:R-:W-:-:S07]  /*0330*/  IMAD.MOV.U32 R13, RZ, RZ, R9 ;  /* 0x000000ffff0d7224 */ /* 0x000fce00078e0009 */
[----:B------:R-:W-:Y:S05]  /*0340*/  CALL.REL.NOINC `($__internal_2_$__cuda_sm20_dsqrt_rn_f64_mediumpath_v1) ;  /* 0x0000002800507944 */ /* 0x000fea0003c00000 */
.L_x_2:
[----:B------:R-:W0:Y:S01]  /*0350*/  MUFU.RCP64H R3, R11 ;  /* 0x0000000b00037308 */ /* 0x000e220000001800 */
[----:B------:R-:W-:-:S05]  /*0360*/  VIADD R2, R11, 0x300402 ;  /* 0x003004020b027836 */ /* 0x000fca0000000000 */
[----:B------:R-:W-:Y:S01]  /*0370*/  FSETP.GEU.AND P0, PT, |R2|, 5.8789094863358348022e-39, PT ;  /* 0x004004020200780b */ /* 0x000fe20003f0e200 */
[----:B0-----:R-:W-:-:S08]  /*0380*/  DFMA R8, R2, -R10, 1 ;  /* 0x3ff000000208742b */ /* 0x001fd0000000080a */
[----:B------:R-:W-:-:S08]  /*0390*/  DFMA R8, R8, R8, R8 ;  /* 0x000000080808722b */ /* 0x000fd00000000008 */
[----:B------:R-:W-:-:S08]  /*03a0*/  DFMA R8, R2, R8, R2 ;  /* 0x000000080208722b */ /* 0x000fd00000000002 */
[----:B------:R-:W-:-:S08]  /*03b0*/  DFMA R12, R8, -R10, 1 ;  /* 0x3ff00000080c742b */ /* 0x000fd0000000080a */
[----:B------:R-:W-:Y:S01]  /*03c0*/  DFMA R8, R8, R12, R8 ;  /* 0x0000000c0808722b */ /* 0x000fe20000000008 */
[----:B------:R-:W-:Y:S10]  /*03d0*/  @P0 BRA `(.L_x_3) ;  /* 0x0000000000180947 */ /* 0x000ff40003800000 */
[----:B------:R-:W-:Y:S01]  /*03e0*/  LOP3.LUT R2, R11, 0x7fffffff, RZ, 0xc0, !PT ;  /* 0x7fffffff0b027812 */ /* 0x000fe200078ec0ff */
[----:B------:R-:W-:Y:S01]  /*03f0*/  IMAD.MOV.U32 R15, RZ, RZ, R11 ;  /* 0x000000ffff0f7224 */ /* 0x000fe200078e000b */
[----:B------:R-:W-:-:S03]  /*0400*/  MOV R14, R10 ;  /* 0x0000000a000e7202 */ /* 0x000fc60000000f00 */
[----:B------:R-:W-:Y:S01]  /*0410*/  VIADD R3, R2, 0xfff00000 ;  /* 0xfff0000002037836 */ /* 0x000fe20000000000 */
[----:B------:R-:W-:-:S07]  /*0420*/  MOV R2, 0x440 ;  /* 0x0000044000027802 */ /* 0x000fce0000000f00 */
[----:B------:R-:W-:Y:S05]  /*0430*/  CALL.REL.NOINC `($__internal_0_$__cuda_sm20_dblrcp_rn_slowpath_v3) ;  /* 0x00000020000c7944 */ /* 0x000fea0003c00000 */
.L_x_3:
[----:B------:R-:W-:Y:S01]  /*0440*/  IMAD.MOV.U32 R2, RZ, RZ, 0x0 ;  /* 0x00000000ff027424 */ /* 0x000fe200078e00ff */
[----:B------:R-:W-:Y:S01]  /*0450*/  MOV R3, 0x43380000 ;  /* 0x4338000000037802 */ /* 0x000fe20000000f00 */
[----:B------:R-:W-:Y:S01]  /*0460*/  UMOV UR4, 0xfefa39ef ;  /* 0xfefa39ef00047882 */ /* 0x000fe20000000000 */
[----:B------:R-:W-:Y:S01]  /*0470*/  UMOV UR5, 0x3fe62e42 ;  /* 0x3fe62e4200057882 */ /* 0x000fe20000000000 */
[----:B------:R-:W0:Y:S03]  /*0480*/  LDC R6, c[0x0][0x3a8] ;  /* 0x0000ea00ff067b82 */ /* 0x000e260000000800 */
[----:B------:R-:W-:-:S08]  /*0490*/  DADD R2, -R2, 6.75539944105574400000e+15 ;  /* 0x4338000002027429 */ /* 0x000fd00000000100 */
[----:B------:R-:W-:Y:S01]  /*04a0*/  DMUL R10, R2, -UR4 ;  /* 0x80000004020a7c28 */ /* 0x000fe20008000000 */
[----:B------:R-:W-:Y:S01]  /*04b0*/  UMOV UR4, 0x3b39803f ;  /* 0x3b39803f00047882 */ /* 0x000fe20000000000 */
[----:B------:R-:W-:-:S06]  /*04c0*/  UMOV UR5, 0x3c7abc9e ;  /* 0x3c7abc9e00057882 */ /* 0x000fcc0000000000 */
[----:B------:R-:W-:Y:S01]  /*04d0*/  DFMA R10, R2, -UR4, R10 ;  /* 0x80000004020a7c2b */ /* 0x000fe2000800000a */
[----:B------:R-:W-:Y:S01]  /*04e0*/  UMOV UR4, 0x69ce2bdf ;  /* 0x69ce2bdf00047882 */ /* 0x000fe20000000000 */
[----:B------:R-:W-:Y:S01]  /*04f0*/  IMAD.MOV.U32 R2, RZ, RZ, -0x35dec16 ;  /* 0xfca213eaff027424 */ /* 0x000fe200078e00ff */
[----:B------:R-:W-:Y:S01]  /*0500*/  UMOV UR5, 0x3e5ade15 ;  /* 0x3e5ade1500057882 */ /* 0x000fe20000000000 */
[----:B------:R-:W-:Y:S01]  /*0510*/  IMAD.MOV.U32 R3, RZ, RZ, 0x3e928af3 ;  /* 0x3e928af3ff037424 */ /* 0x000fe200078e00ff */
[C---:B0-----:R-:W-:Y:S02]  /*0520*/  LOP3.LUT R28, R6.reuse, 0x3, RZ, 0xc0, !PT ;  /* 0x00000003061c7812 */ /* 0x041fe400078ec0ff */
[----:B------:R-:W-:-:S03]  /*0530*/  LOP3.LUT R6, R6, 0x7ffffffc, RZ, 0xc0, !PT ;  /* 0x7ffffffc06067812 */ /* 0x000fc600078ec0ff */
[----:B------:R-:W-:Y:S01]  /*0540*/  DFMA R2, R10, UR4, R2 ;  /* 0x000000040a027c2b */ /* 0x000fe20008000002 */
[----:B------:R-:W-:Y:S01]  /*0550*/  UMOV UR4, 0x62401315 ;  /* 0x6240131500047882 */ /* 0x000fe20000000000 */
[----:B------:R-:W-:-:S06]  /*0560*/  UMOV UR5, 0x3ec71dee ;  /* 0x3ec71dee00057882 */ /* 0x000fcc0000000000 */
[----:B------:R-:W-:Y:S01]  /*0570*/  DFMA R2, R10, R2, UR4 ;  /* 0x000000040a027e2b */ /* 0x000fe20008000002 */
        /* <DEDUP_REMOVED lines=20> */
[----:B------:R-:W-:-:S08]  /*06c0*/  DFMA R2, R10, R2, UR4 ;  /* 0x000000040a027e2b */ /* 0x000fd00008000002 */
[----:B------:R-:W-:-:S08]  /*06d0*/  DFMA R2, R10, R2, 1 ;  /* 0x3ff000000a02742b */ /* 0x000fd00000000002 */
[----:B------:R-:W-:-:S11]  /*06e0*/  DFMA R10, R10, R2, 1 ;  /* 0x3ff000000a0a742b */ /* 0x000fd60000000002 */
.L_x_11:
[----:B------:R-:W0:Y:S01]  /*06f0*/  LDCU UR4, c[0x0][0x3a8] ;  /* 0x00007500ff0477ac */ /* 0x000e220008000800 */
[----:B------:R-:W-:Y:S01]  /*0700*/  CS2R R12, SRZ ;  /* 0x00000000000c7805 */ /* 0x000fe2000001ff00 */
[----:B0-----:R-:W-:-:S09]  /*0710*/  UISETP.GE.U32.AND UP0, UPT, UR4, 0x4, UPT ;  /* 0x000000040400788c */ /* 0x001fd2000bf06070 */
[----:B------:R-:W-:Y:S05]  /*0720*/  BRA.U !UP0, `(.L_x_4) ;  /* 0x0000000108cc7547 */ /* 0x000fea000b800000 */
[----:B------:R-:W-:Y:S01]  /*0730*/  ISETP.GT.AND P0, PT, R6, RZ, PT ;  /* 0x000000ff0600720c */ /* 0x000fe20003f04270 */
[----:B------:R-:W-:Y:S01]  /*0740*/  IMAD.MOV.U32 R3, RZ, RZ, RZ ;  /* 0x000000ffff037224 */ /* 0x000fe200078e00ff */
[----:B------:R-:W-:-:S11]  /*0750*/  CS2R R12, SRZ ;  /* 0x00000000000c7805 */ /* 0x000fd6000001ff00 */
[----:B------:R-:W-:Y:S05]  /*0760*/  @!P0 BRA `(.L_x_5) ;  /* 0x0000000000a08947 */ /* 0x000fea0003800000 */
[----:B------:R-:W-:Y:S02]  /*0770*/  IADD3 R2, PT, PT, R6, -R3, RZ ;  /* 0x8000000306027210 */ /* 0x000fe40007ffe0ff */
[----:B------:R-:W-:Y:S02]  /*0780*/  PLOP3.LUT P0, PT, PT, PT, PT, 0x80, 0x8 ;  /* 0x000000000008781c */ /* 0x000fe40003f0f070 */
[----:B------:R-:W-:-:S13]  /*0790*/  ISETP.GT.AND P1, PT, R2, 0xc, PT ;  /* 0x0000000c0200780c */ /* 0x000fda0003f24270 */
[----:B------:R-:W-:Y:S05]  /*07a0*/  @!P1 BRA `(.L_x_6) ;  /* 0x0000000000549947 */ /* 0x000fea0003800000 */
[----:B------:R-:W-:Y:S01]  /*07b0*/  PLOP3.LUT P0, PT, PT, PT, PT, 0x8, 0x80 ;  /* 0x000000000080781c */ /* 0x000fe20003f0e170 */
[----:B------:R-:W-:-:S12]  /*07c0*/  VIADD R2, R6, 0xfffffff4 ;  /* 0xfffffff406027836 */ /* 0x000fd80000000000 */
.L_x_7:
[----:B------:R-:W-:Y:S01]  /*07d0*/  DFMA R12, R10, R8, R12 ;  /* 0x000000080a0c722b */ /* 0x000fe2000000000c */
[----:B------:R-:W-:-:S05]  /*07e0*/  VIADD R3, R3, 0x10 ;  /* 0x0000001003037836 */ /* 0x000fca0000000000 */
[----:B------:R-:W-:Y:S02]  /*07f0*/  ISETP.GE.AND P1, PT, R3, R2, PT ;  /* 0x000000020300720c */ /* 0x000fe40003f26270 */
[----:B------:R-:W-:-:S08]  /*0800*/  DFMA R12, R10, R8, R12 ;  /* 0x000000080a0c722b */ /* 0x000fd0000000000c */
        /* <DEDUP_REMOVED lines=13> */
[----:B------:R-:W-:Y:S01]  /*08e0*/  DFMA R12, R10, R8, R12 ;  /* 0x000000080a0c722b */ /* 0x000fe2000000000c */
[----:B------:R-:W-:Y:S10]  /*08f0*/  @!P1 BRA `(.L_x_7) ;  /* 0xfffffffc00b49947 */ /* 0x000ff4000383ffff */
.L_x_6:
[----:B------:R-:W-:-:S05]  /*0900*/  IMAD.IADD R2, R6, 0x1, -R3 ;  /* 0x0000000106027824 */ /* 0x000fca00078e0a03 */
[----:B------:R-:W-:-:S13]  /*0910*/  ISETP.GT.AND P1, PT, R2, 0x4, PT ;  /* 0x000000040200780c */ /* 0x000fda0003f24270 */
[----:B------:R-:W-:Y:S05]  /*0920*/  @!P1 BRA `(.L_x_8) ;  /* 0x0000000000289947 */ /* 0x000fea0003800000 */
[----:B------:R-:W-:Y:S01]  /*0930*/  DFMA R12, R10, R8, R12 ;  /* 0x000000080a0c722b */ /* 0x000fe2000000000c */
[----:B------:R-:W-:Y:S02]  /*0940*/  PLOP3.LUT P0, PT, PT, PT, PT, 0x8, 0x80 ;  /* 0x000000000080781c */ /* 0x000fe40003f0e170 */
[----:B------:R-:W-:-:S05]  /*0950*/  IADD3 R3, PT, PT, R3, 0x8, RZ ;  /* 0x0000000803037810 */ /* 0x000fca0007ffe0ff */
[----:B------:R-:W-:-:S08]  /*0960*/  DFMA R12, R10, R8, R12 ;  /* 0x000000080a0c722b */ /* 0x000fd0000000000c */
[----:B------:R-:W-:-:S08]  /*0970*/  DFMA R12, R10, R8, R12 ;  /* 0x000000080a0c722b */ /* 0x000fd0000000000c */
[----:B------:R-:W-:-:S08]  /*0980*/  DFMA R12, R10, R8, R12 ;  /* 0x000000080a0c722b */ /* 0x000fd0000000000c */
[----:B------:R-:W-:-:S08]  /*0990*/  DFMA R12, R10, R8, R12 ;  /* 0x000000080a0c722b */ /* 0x000fd0000000000c */
[----:B------:R-:W-:-:S08]  /*09a0*/  DFMA R12, R10, R8, R12 ;  /* 0x000000080a0c722b */ /* 0x000fd0000000000c */
[----:B------:R-:W-:-:S08]  /*09b0*/  DFMA R12, R10, R8, R12 ;  /* 0x000000080a0c722b */ /* 0x000fd0000000000c */
[----:B------:R-:W-:-:S11]  /*09c0*/  DFMA R12, R10, R8, R12 ;  /* 0x000000080a0c722b */ /* 0x000fd6000000000c */
.L_x_8:
[----:B------:R-:W-:-:S13]  /*09d0*/  ISETP.NE.OR P0, PT, R3, R6, P0 ;  /* 0x000000060300720c */ /* 0x000fda0000705670 */
[----:B------:R-:W-:Y:S05]  /*09e0*/  @!P0 BRA `(.L_x_4) ;  /* 0x00000000001c8947 */ /* 0x000fea0003800000 */
.L_x_5:
[----:B------:R-:W-:Y:S01]  /*09f0*/  DFMA R12, R10, R8, R12 ;  /* 0x000000080a0c722b */ /* 0x000fe2000000000c */
[----:B------:R-:W-:-:S05]  /*0a00*/  VIADD R3, R3, 0x4 ;  /* 0x0000000403037836 */ /* 0x000fca0000000000 */
[----:B------:R-:W-:Y:S02]  /*0a10*/  ISETP.NE.AND P0, PT, R3, R6, PT ;  /* 0x000000060300720c */ /* 0x000fe40003f05270 */
[----:B------:R-:W-:-:S08]  /*0a20*/  DFMA R12, R10, R8, R12 ;  /* 0x000000080a0c722b */ /* 0x000fd0000000000c */
[----:B------:R-:W-:-:S08]  /*0a30*/  DFMA R12, R10, R8, R12 ;  /* 0x000000080a0c722b */ /* 0x000fd0000000000c */
[----:B------:R-:W-:Y:S01]  /*0a40*/  DFMA R12, R10, R8, R12 ;  /* 0x000000080a0c722b */ /* 0x000fe2000000000c */
[----:B------:R-:W-:Y:S10]  /*0a50*/  @P0 BRA `(.L_x_5) ;  /* 0xfffffffc00e40947 */ /* 0x000ff4000383ffff */
.L_x_4:
[----:B------:R-:W0:Y:S01]  /*0a60*/  MUFU.RCP64H R3, R5 ;  /* 0x0000000500037308 */ /* 0x000e220000001800 */
[----:B------:R-:W-:Y:S01]  /*0a70*/  IMAD.MOV.U32 R2, RZ, RZ, 0x1 ;  /* 0x00000001ff027424 */ /* 0x000fe200078e00ff */
[----:B------:R-:W-:-:S05]  /*0a80*/  ISETP.NE.AND P0, PT, R28, RZ, PT ;  /* 0x000000ff1c00720c */ /* 0x000fca0003f05270 */
[----:B0-----:R-:W-:-:S08]  /*0a90*/  DFMA R14, -R4, R2, 1 ;  /* 0x3ff00000040e742b */ /* 0x001fd00000000102 */
[----:B------:R-:W-:-:S08]  /*0aa0*/  DFMA R14, R14, R14, R14 ;  /* 0x0000000e0e0e722b */ /* 0x000fd0000000000e */
[----:B------:R-:W-:-:S08]  /*0ab0*/  DFMA R14, R2, R14, R2 ;  /* 0x0000000e020e722b */ /* 0x000fd00000000002 */
[----:B------:R-:W-:-:S08]  /*0ac0*/  DFMA R2, -R4, R14, 1 ;  /* 0x3ff000000402742b */ /* 0x000fd0000000010e */
[----:B------:R-:W-:Y:S01]  /*0ad0*/  DFMA R2, R14, R2, R14 ;  /* 0x000000020e02722b */ /* 0x000fe2000000000e */
[----:B------:R-:W-:Y:S10]  /*0ae0*/  @!P0 BRA `(.L_x_9) ;  /* 0x00000000001c8947 */ /* 0x000ff40003800000 */
[----:B------:R-:W-:Y:S01]  /*0af0*/  ISETP.NE.AND P0, PT, R28, 0x1, PT ;  /* 0x000000011c00780c */ /* 0x000fe20003f05270 */
[----:B------:R-:W-:-:S08]  /*0b00*/  DMUL R14, R10, R8 ;  /* 0x000000080a0e7228 */ /* 0x000fd00000000000 */
[----:B------:R-:W-:-:S04]  /*0b10*/  DADD R12, R12, R14 ;  /* 0x000000000c0c7229 */ /* 0x000fc8000000000e */
[----:B------:R-:W-:Y:S07]  /*0b20*/  @!P0 BRA `(.L_x_9) ;  /* 0x00000000000c8947 */ /* 0x000fee0003800000 */
[----:B------:R-:W-:Y:S01]  /*0b30*/  ISETP.NE.AND P0, PT, R28, 0x2, PT ;  /* 0x000000021c00780c */ /* 0x000fe20003f05270 */
[----:B------:R-:W-:-:S12]  /*0b40*/  DADD R12, R12, R14 ;  /* 0x000000000c0c7229 */ /* 0x000fd8000000000e */
[----:B------:R-:W-:-:S11]  /*0b50*/  @P0 DADD R12, R12, R14 ;  /* 0x000000000c0c0229 */ /* 0x000fd6000000000e */
.L_x_9:
[----:B------:R-:W-:Y:S01]  /*0b60*/  DMUL R14, R2, R12 ;  /* 0x0000000c020e7228 */ /* 0x000fe20000000000 */
[----:B------:R-:W-:-:S07]  /*0b70*/  FSETP.GEU.AND P1, PT, |R13|, 6.5827683646048100446e-37, PT ;  /* 0x036000000d00780b */ /* 0x000fce0003f2e200 */
[----:B------:R-:W-:-:S08]  /*0b80*/  DFMA R16, -R4, R14, R12 ;  /* 0x0000000e0410722b */ /* 0x000fd0000000010c */
[----:B------:R-:W-:-:S10]  /*0b90*/  DFMA R2, R2, R16, R14 ;  /* 0x000000100202722b */ /* 0x000fd4000000000e */
[----:B------:R-:W-:-:S05]  /*0ba0*/  FFMA R14, RZ, R5, R3 ;  /* 0x00000005ff0e7223 */ /* 0x000fca0000000003 */
[----:B------:R-:W-:-:S13]  /*0bb0*/  FSETP.GT.AND P0, PT, |R14|, 1.469367938527859385e-39, PT ;  /* 0x001000000e00780b */ /* 0x000fda0003f04200 */
[----:B------:R-:W-:Y:S05]  /*0bc0*/  @P0 BRA P1, `(.L_x_10) ;  /* 0x0000000000180947 */ /* 0x000fea0000800000 */
[----:B------:R-:W-:Y:S01]  /*0bd0*/  IMAD.MOV.U32 R16, RZ, RZ, R12 ;  /* 0x000000ffff107224 */ /* 0x000fe200078e000c */
[----:B------:R-:W-:Y:S01]  /*0be0*/  MOV R17, R13 ;  /* 0x0000000d00117202 */ /* 0x000fe20000000f00 */
[----:B------:R-:W-:Y:S01]  /*0bf0*/  IMAD.MOV.U32 R14, RZ, RZ, R4 ;  /* 0x000000ffff0e7224 */ /* 0x000fe200078e0004 */
[----:B------:R-:W-:Y:S01]  /*0c00*/  MOV R20, 0xc30 ;  /* 0x00000c3000147802 */ /* 0x000fe20000000f00 */
[----:B------:R-:W-:-:S07]  /*0c10*/  IMAD.MOV.U32 R15, RZ, RZ, R5 ;  /* 0x000000ffff0f7224 */ /* 0x000fce00078e0005 */
[----:B------:R-:W-:Y:S05]  /*0c20*/  CALL.REL.NOINC `($__internal_1_$__cuda_sm20_div_rn_f64_full) ;  /* 0x0000001800a87944 */ /* 0x000fea0003c00000 */
.L_x_10:
[----:B------:R-:W0:Y:S01]  /*0c30*/  LDC.64 R12, c[0x0][0x380] ;  /* 0x0000e000ff0c7b82 */ /* 0x000e220000000a00 */
[----:B------:R-:W1:Y:S01]  /*0c40*/  LDCU UR4, c[0x0][0x3ac] ;  /* 0x00007580ff0477ac */ /* 0x000e620008000800 */
[----:B0-----:R-:W-:-:S04]  /*0c50*/  IMAD.WIDE R12, R0, 0x8, R12 ;  /* 0x00000008000c7825 */ /* 0x001fc800078e020c */
[----:B------:R-:W-:Y:S01]  /*0c60*/  IMAD.IADD R0, R7, 0x1, R0 ;  /* 0x0000000107007824 */ /* 0x000fe200078e0200 */
[----:B------:R0:W-:Y:S04]  /*0c70*/  STG.E.64 desc[UR8][R12.64], R2 ;  /* 0x000000020c007986 */ /* 0x0001e8000c101b08 */
[----:B-1----:R-:W-:-:S13]  /*0c80*/  ISETP.GE.AND P0, PT, R0, UR4, PT ;  /* 0x0000000400007c0c */ /* 0x002fda000bf06270 */
[----:B0-----:R-:W-:Y:S05]  /*0c90*/  @!P0 BRA `(.L_x_11) ;  /* 0xfffffff800948947 */ /* 0x001fea000383ffff */
[----:B------:R-:W-:Y:S05]  /*0ca0*/  EXIT ;  /* 0x000000000000794d */ /* 0x000fea0003800000 */
.L_x_1:
[----:B-1----:R-:W-:Y:S02]  /*0cb0*/  MOV R6, R2 ;  /* 0x0000000200067202 */ /* 0x002fe40000000f00 */
[----:B------:R-:W-:-:S07]  /*0cc0*/  MOV R2, 0xce0 ;  /* 0x00000ce000027802 */ /* 0x000fce0000000f00 */
[----:B0-----:R-:W-:Y:S05]  /*0cd0*/  CALL.REL.NOINC `($_Z15gaussian_kernelPdS_S_S_diii$__internal_accurate_pow) ;  /* 0x0000002000947944 */ /* 0x001fea0003c00000 */
[----:B------:R-:W0:Y:S01]  /*0ce0*/  LDCU.64 UR4, c[0x0][0x3a0] ;  /* 0x00007400ff0477ac */ /* 0x000e220008000a00 */
[----:B------:R-:W-:Y:S01]  /*0cf0*/  IMAD.MOV.U32 R2, RZ, RZ, R6 ;  /* 0x000000ffff027224 */ /* 0x000fe200078e0006 */
[----:B------:R-:W-:Y:S01]  /*0d00*/  MOV R6, 0x0 ;  /* 0x0000000000067802 */ /* 0x000fe20000000f00 */
[----:B------:R-:W-:Y:S02]  /*0d10*/  IMAD.MOV.U32 R3, RZ, RZ, R9 ;  /* 0x000000ffff037224 */ /* 0x000fe400078e0009 */
[----:B------:R-:W-:-:S04]  /*0d20*/  IMAD.MOV.U32 R7, RZ, RZ, 0x3fd80000 ;  /* 0x3fd80000ff077424 */ /* 0x000fc800078e00ff */
        /* <DEDUP_REMOVED lines=15> */
[----:B------:R-:W-:Y:S01]  /*0e20*/  MOV R3, R10 ;  /* 0x0000000a00037202 */ /* 0x000fe20000000f00 */
[----:B------:R-:W-:Y:S02]  /*0e30*/  IMAD.MOV.U32 R10, RZ, RZ, R8 ;  /* 0x000000ffff0a7224 */ /* 0x000fe400078e0008 */
[----:B------:R-:W-:Y:S01]  /*0e40*/  IMAD.MOV.U32 R8, RZ, RZ, R14 ;  /* 0x000000ffff087224 */ /* 0x000fe200078e000e */
[----:B------:R-:W-:Y:S01]  /*0e50*/  MOV R14, R12 ;  /* 0x0000000c000e7202 */ /* 0x000fe20000000f00 */
[----:B------:R-:W-:Y:S02]  /*0e60*/  IMAD.MOV.U32 R17, RZ, RZ, R13 ;  /* 0x000000ffff117224 */ /* 0x000fe400078e000d */
[----:B------:R-:W-:Y:S01]  /*0e70*/  IMAD.MOV.U32 R6, RZ, RZ, R2 ;  /* 0x000000ffff067224 */ /* 0x000fe200078e0002 */
[----:B------:R-:W-:Y:S01]  /*0e80*/  MOV R2, 0xec0 ;  /* 0x00000ec000027802 */ /* 0x000fe20000000f00 */
[----:B------:R-:W-:Y:S02]  /*0e90*/  IMAD.MOV.U32 R11, RZ, RZ, R9 ;  /* 0x000000ffff0b7224 */ /* 0x000fe400078e0009 */
[----:B------:R-:W-:-:S07]  /*0ea0*/  IMAD.MOV.U32 R13, RZ, RZ, R7 ;  /* 0x000000ffff0d7224 */ /* 0x000fce00078e0007 */
[----:B------:R-:W-:Y:S05]  /*0eb0*/  CALL.REL.NOINC `($__internal_2_$__cuda_sm20_dsqrt_rn_f64_mediumpath_v1) ;  /* 0x0000001c00747944 */ /* 0x000fea0003c00000 */
[----:B------:R-:W-:Y:S01]  /*0ec0*/  MOV R4, R10 ;  /* 0x0000000a00047202 */ /* 0x000fe20000000f00 */
[----:B------:R-:W-:-:S07]  /*0ed0*/  IMAD.MOV.U32 R5, RZ, RZ, R11 ;  /* 0x000000ffff057224 */ /* 0x000fce00078e000b */
.L_x_12:
        /* <DEDUP_REMOVED lines=15> */
[----:B------:R-:W-:Y:S02]  /*0fd0*/  IMAD.MOV.U32 R12, RZ, RZ, R8 ;  /* 0x000000ffff0c7224 */ /* 0x000fe400078e0008 */
[----:B------:R-:W-:-:S07]  /*0fe0*/  IMAD.MOV.U32 R13, RZ, RZ, R9 ;  /* 0x000000ffff0d7224 */ /* 0x000fce00078e0009 */
.L_x_13:
[----:B------:R-:W0:Y:S01]  /*0ff0*/  LDC R2, c[0x0][0x3b0] ;  /* 0x0000ec00ff027b82 */ /* 0x000e220000000800 */
[----:B------:R-:W1:Y:S01]  /*1000*/  LDCU UR4, c[0x0][0x3b0] ;  /* 0x00007600ff0477ac */ /* 0x000e620008000800 */
[----:B------:R-:W-:Y:S01]  /*1010*/  CS2R R14, SRZ ;  /* 0x00000000000e7805 */ /* 0x000fe2000001ff00 */
[----:B-1----:R-:W-:Y:S01]  /*1020*/  IMAD R4, R0, UR4, RZ ;  /* 0x0000000400047c24 */ /* 0x002fe2000f8e02ff */
[----:B0-----:R-:W-:-:S04]  /*1030*/  IADD3 R3, PT, PT, R2, -0x1, RZ ;  /* 0xffffffff02037810 */ /* 0x001fc80007ffe0ff */
[----:B------:R-:W-:Y:S01]  /*1040*/  ISETP.GE.U32.AND P0, PT, R3, 0x7, PT ;  /* 0x000000070300780c */ /* 0x000fe20003f06070 */
[----:B------:R-:W-:-:S12]  /*1050*/  IMAD.MOV.U32 R3, RZ, RZ, RZ ;  /* 0x000000ffff037224 */ /* 0x000fd800078e00ff */
.L_x_22:
[----:B------:R-:W0:Y:S01]  /*1060*/  LDCU UR4, c[0x0][0x3b0] ;  /* 0x00007600ff0477ac */ /* 0x000e220008000800 */
[----:B------:R-:W-:Y:S01]  /*1070*/  IMAD.MOV.U32 R6, RZ, RZ, RZ ;  /* 0x000000ffff067224 */ /* 0x000fe200078e00ff */
[----:B------:R-:W-:Y:S01]  /*1080*/  CS2R R16, SRZ ;  /* 0x0000000000107805 */ /* 0x000fe2000001ff00 */
[----:B------:R-:W1:Y:S01]  /*1090*/  LDCU UR5, c[0x0][0x3a8] ;  /* 0x00007500ff0577ac */ /* 0x000e620008000800 */
[C---:B0-----:R-:W-:Y:S02]  /*10a0*/  IMAD R5, R3.reuse, UR4, RZ ;  /* 0x0000000403057c24 */ /* 0x041fe4000f8e02ff */
[----:B------:R-:W-:-:S05]  /*10b0*/  VIADD R3, R3, 0x1 ;  /* 0x0000000103037836 */ /* 0x000fca0000000000 */
[----:B-1----:R-:W-:-:S13]  /*10c0*/  ISETP.NE.AND P1, PT, R3, UR5, PT ;  /* 0x0000000503007c0c */ /* 0x002fda000bf25270 */
.L_x_19:
[----:B------:R-:W-:Y:S02]  /*10d0*/  MOV R7, RZ ;  /* 0x000000ff00077202 */ /* 0x000fe40000000f00 */
[----:B------:R-:W-:Y:S01]  /*10e0*/  CS2R R28, SRZ ;  /* 0x00000000001c7805 */ /* 0x000fe2000001ff00 */
[----:B------:R-:W-:Y:S06]  /*10f0*/  @!P0 BRA `(.L_x_14) ;  /* 0x00000004004c8947 */ /* 0x000fec0003800000 */
[----:B------:R-:W0:Y:S01]  /*1100*/  LDC R9, c[0x0][0x3b0] ;  /* 0x0000ec00ff097b82 */ /* 0x000e220000000800 */
[----:B------:R-:W-:Y:S01]  /*1110*/  LOP3.LUT R8, R2, 0x7ffffff8, RZ, 0xc0, !PT ;  /* 0x7ffffff802087812 */ /* 0x000fe200078ec0ff */
[----:B------:R-:W-:Y:S01]  /*1120*/  IMAD.MOV.U32 R36, RZ, RZ, R4 ;  /* 0x000000ffff247224 */ /* 0x000fe200078e0004 */
[----:B------:R-:W-:Y:S01]  /*1130*/  CS2R R28, SRZ ;  /* 0x00000000001c7805 */ /* 0x000fe2000001ff00 */
[----:B------:R-:W-:Y:S01]  /*1140*/  IMAD.MOV.U32 R7, RZ, RZ, R5 ;  /* 0x000000ffff077224 */ /* 0x000fe200078e0005 */
[----:B------:R-:W-:Y:S01]  /*1150*/  IADD3 R8, PT, PT, -R8, RZ, RZ ;  /* 0x000000ff08087210 */ /* 0x000fe20007ffe1ff */
[--C-:B------:R-:W-:Y:S02]  /*1160*/  IMAD.MOV.U32 R11, RZ, RZ, R6.reuse ;  /* 0x000000ffff0b7224 */ /* 0x100fe400078e0006 */
[----:B0-----:R-:W-:Y:S02]  /*1170*/  IMAD.IADD R10, R6, 0x1, R9 ;  /* 0x00000001060a7824 */ /* 0x001fe400078e0209 */
[----:B------:R-:W-:-:S02]  /*1180*/  IMAD R37, R9, 0x2, R6 ;  /* 0x0000000209257824 */ /* 0x000fc400078e0206 */
[C-C-:B------:R-:W-:Y:S02]  /*1190*/  IMAD R38, R9.reuse, 0x3, R6.reuse ;  /* 0x0000000309267824 */ /* 0x140fe400078e0206 */
[C-C-:B------:R-:W-:Y:S02]  /*11a0*/  IMAD R39, R9.reuse, 0x4, R6.reuse ;  /* 0x0000000409277824 */ /* 0x140fe400078e0206 */
[C-C-:B------:R-:W-:Y:S02]  /*11b0*/  IMAD R40, R9.reuse, 0x5, R6.reuse ;  /* 0x0000000509287824 */ /* 0x140fe400078e0206 */
[C-C-:B------:R-:W-:Y:S02]  /*11c0*/  IMAD R41, R9.reuse, 0x6, R6.reuse ;  /* 0x0000000609297824 */ /* 0x140fe400078e0206 */
[----:B------:R-:W-:-:S07]  /*11d0*/  IMAD R42, R9, 0x7, R6 ;  /* 0x00000007092a7824 */ /* 0x000fce00078e0206 */
.L_x_15:
[----:B------:R-:W0:Y:S08]  /*11e0*/  LDC.64 R24, c[0x0][0x390] ;  /* 0x0000e400ff187b82 */ /* 0x000e300000000a00 */
[----:B------:R-:W1:Y:S08]  /*11f0*/  LDC.64 R44, c[0x0][0x388] ;  /* 0x0000e200ff2c7b82 */ /* 0x000e700000000a00 */
[----:B------:R-:W2:Y:S01]  /*1200*/  LDC.64 R34, c[0x0][0x398] ;  /* 0x0000e600ff227b82 */ /* 0x000ea20000000a00 */
[----:B0-----:R-:W-:-:S05]  /*1210*/  IMAD.WIDE R24, R36, 0x8, R24 ;  /* 0x0000000824187825 */ /* 0x001fca00078e0218 */
[----:B------:R-:W3:Y:S01]  /*1220*/  LDG.E.64 R20, desc[UR8][R24.64] ;  /* 0x0000000818147981 */ /* 0x000ee2000c1e1b00 */
[----:B-1----:R-:W-:-:S03]  /*1230*/  IMAD.WIDE.U32 R44, R7, 0x8, R44 ;  /* 0x00000008072c7825 */ /* 0x002fc600078e002c */
[----:B------:R-:W4:Y:S04]  /*1240*/  LDG.E.64 R22, desc[UR8][R24.64+0x8] ;  /* 0x0000080818167981 */ /* 0x000f28000c1e1b00 */
[----:B------:R-:W3:Y:S01]  /*1250*/  LDG.E.64 R18, desc[UR8][R44.64] ;  /* 0x000000082c127981 */ /* 0x000ee2000c1e1b00 */
[----:B--2---:R-:W-:-:S06]  /*1260*/  IMAD.WIDE.U32 R26, R11, 0x8, R34 ;  /* 0x000000080b1a7825 */ /* 0x004fcc00078e0022 */
[----:B------:R-:W2:Y:S01]  /*1270*/  LDG.E.64 R26, desc[UR8][R26.64] ;  /* 0x000000081a1a7981 */ /* 0x000ea2000c1e1b00 */
[----:B------:R-:W-:-:S05]  /*1280*/  IMAD.WIDE.U32 R32, R10, 0x8, R34 ;  /* 0x000000080a207825 */ /* 0x000fca00078e0022 */
[----:B------:R-:W5:Y:S01]  /*1290*/  LDG.E.64 R30, desc[UR8][R32.64] ;  /* 0x00000008201e7981 */ /* 0x000f62000c1e1b00 */
[----:B---3--:R-:W-:-:S03]  /*12a0*/  DADD R18, R20, -R18 ;  /* 0x0000000014127229 */ /* 0x008fc60000000812 */
[----:B------:R-:W4:Y:S05]  /*12b0*/  LDG.E.64 R20, desc[UR8][R44.64+0x8] ;  /* 0x000008082c147981 */ /* 0x000f2a000c1e1b00 */
[----:B--2---:R-:W-:Y:S02]  /*12c0*/  DFMA R26, R18, R26, R28 ;  /* 0x0000001a121a722b */ /* 0x004fe4000000001c */
[----:B------:R-:W2:Y:S04]  /*12d0*/  LDG.E.64 R18, desc[UR8][R24.64+0x10] ;  /* 0x0000100818127981 */ /* 0x000ea8000c1e1b00 */
[----:B------:R-:W2:Y:S01]  /*12e0*/  LDG.E.64 R28, desc[UR8][R44.64+0x10] ;  /* 0x000010082c1c7981 */ /* 0x000ea2000c1e1b00 */
[----:B----4-:R-:W-:Y:S01]  /*12f0*/  DADD R20, R22, -R20 ;  /* 0x0000000016147229 */ /* 0x010fe20000000814 */
[----:B------:R-:W-:-:S07]  /*1300*/  IMAD.WIDE.U32 R22, R37, 0x8, R34 ;  /* 0x0000000825167825 */ /* 0x000fce00078e0022 */
[----:B-----5:R-:W-:Y:S01]  /*1310*/  DFMA R30, R20, R30, R26 ;  /* 0x0000001e141e722b */ /* 0x020fe2000000001a */
[----:B------:R-:W3:Y:S01]  /*1320*/  LDG.E.64 R22, desc[UR8][R22.64] ;  /* 0x0000000816167981 */ /* 0x000ee2000c1e1b00 */
[----:B--2---:R-:W-:-:S03]  /*1330*/  DADD R28, R18, -R28 ;  /* 0x00000000121c7229 */ /* 0x004fc6000000081c */
[----:B------:R-:W2:Y:S01]  /*1340*/  LDG.E.64 R20, desc[UR8][R24.64+0x18] ;  /* 0x0000180818147981 */ /* 0x000ea2000c1e1b00 */
[----:B------:R-:W-:-:S03]  /*1350*/  IMAD.WIDE.U32 R26, R38, 0x8, R34 ;  /* 0x00000008261a7825 */ /* 0x000fc600078e0022 */
[----:B------:R-:W2:Y:S04]  /*1360*/  LDG.E.64 R18, desc[UR8][R44.64+0x18] ;  /* 0x000018082c127981 */ /* 0x000ea8000c1e1b00 */
[----:B------:R-:W4:Y:S01]  /*1370*/  LDG.E.64 R26, desc[UR8][R26.64] ;  /* 0x000000081a1a7981 */ /* 0x000f22000c1e1b00 */
[----:B------:R-:W-:-:S06]  /*1380*/  IMAD.WIDE.U32 R32, R39, 0x8, R34 ;  /* 0x0000000827207825 */ /* 0x000fcc00078e0022 */
[----:B------:R-:W5:Y:S01]  /*1390*/  LDG.E.64 R32, desc[UR8][R32.64] ;  /* 0x0000000820207981 */ /* 0x000f62000c1e1b00 */
[----:B---3--:R-:W-:-:S03]  /*13a0*/  DFMA R28, R28, R22, R30 ;  /* 0x000000161c1c722b */ /* 0x008fc6000000001e */
[----:B------:R-:W3:Y:S01]  /*13b0*/  LDG.E.64 R22, desc[UR8][R24.64+0x20] ;  /* 0x0000200818167981 */ /* 0x000ee2000c1e1b00 */
[----:B--2---:R-:W-:-:S03]  /*13c0*/  DADD R18, R20, -R18 ;  /* 0x0000000014127229 */ /* 0x004fc60000000812 */
[----:B------:R-:W3:Y:S05]  /*13d0*/  LDG.E.64 R20, desc[UR8][R44.64+0x20] ;  /* 0x000020082c147981 */ /* 0x000eea000c1e1b00 */
[----:B----4-:R-:W-:Y:S02]  /*13e0*/  DFMA R26, R18, R26, R28 ;  /* 0x0000001a121a722b */ /* 0x010fe4000000001c */
[----:B------:R-:W2:Y:S04]  /*13f0*/  LDG.E.64 R18, desc[UR8][R24.64+0x28] ;  /* 0x0000280818127981 */ /* 0x000ea8000c1e1b00 */
[----:B------:R-:W2:Y:S01]  /*1400*/  LDG.E.64 R28, desc[UR8][R44.64+0x28] ;  /* 0x000028082c1c7981 */ /* 0x000ea2000c1e1b00 */
[----:B------:R-:W-:-:S06]  /*1410*/  IMAD.WIDE.U32 R30, R40, 0x8, R34 ;  /* 0x00000008281e7825 */ /* 0x000fcc00078e0022 */
[----:B------:R-:W4:Y:S01]  /*1420*/  LDG.E.64 R30, desc[UR8][R30.64] ;  /* 0x000000081e1e7981 */ /* 0x000f22000c1e1b00 */
[----:B---3--:R-:W-:Y:S01]  /*1430*/  DADD R20, R22, -R20 ;  /* 0x0000000016147229 */ /* 0x008fe20000000814 */
[----:B------:R-:W-:-:S07]  /*1440*/  IMAD.WIDE.U32 R22, R41, 0x8, R34 ;  /* 0x0000000829167825 */ /* 0x000fce00078e0022 */
[----:B-----5:R-:W-:Y:S01]  /*1450*/  DFMA R32, R20, R32, R26 ;  /* 0x000000201420722b */ /* 0x020fe2000000001a */
[----:B------:R-:W3:Y:S01]  /*1460*/  LDG.E.64 R22, desc[UR8][R22.64] ;  /* 0x0000000816167981 */ /* 0x000ee2000c1e1b00 */
[----:B--2---:R-:W-:-:S03]  /*1470*/  DADD R28, R18, -R28 ;  /* 0x00000000121c7229 */ /* 0x004fc6000000081c */
[----:B------:R-:W2:Y:S04]  /*1480*/  LDG.E.64 R26, desc[UR8][R24.64+0x30] ;  /* 0x00003008181a7981 */ /* 0x000ea8000c1e1b00 */
[----:B------:R-:W2:Y:S01]  /*1490*/  LDG.E.64 R18, desc[UR8][R44.64+0x30] ;  /* 0x000030082c127981 */ /* 0x000ea2000c1e1b00 */
[----:B------:R-:W-:-:S03]  /*14a0*/  IMAD.WIDE.U32 R34, R42, 0x8, R34 ;  /* 0x000000082a227825 */ /* 0x000fc600078e0022 */
[----:B------:R-:W5:Y:S04]  /*14b0*/  LDG.E.64 R20, desc[UR8][R44.64+0x38] ;  /* 0x000038082c147981 */ /* 0x000f68000c1e1b00 */
[----:B------:R-:W5:Y:S04]  /*14c0*/  LDG.E.64 R24, desc[UR8][R24.64+0x38] ;  /* 0x0000380818187981 */ /* 0x000f68000c1e1b00 */
[----:B------:R-:W3:Y:S01]  /*14d0*/  LDG.E.64 R34, desc[UR8][R34.64] ;  /* 0x0000000822227981 */ /* 0x000ee2000c1e1b00 */
[----:B------:R-:W-:Y:S01]  /*14e0*/  IADD3 R8, PT, PT, R8, 0x8, RZ ;  /* 0x0000000808087810 */ /* 0x000fe20007ffe0ff */
[----:B----4-:R-:W-:-:S03]  /*14f0*/  DFMA R28, R28, R30, R32 ;  /* 0x0000001e1c1c722b */ /* 0x010fc60000000020 */
[----:B------:R-:W-:Y:S01]  /*1500*/  ISETP.NE.AND P2, PT, R8, RZ, PT ;  /* 0x000000ff0800720c */ /* 0x000fe20003f45270 */
[----:B------:R-:W-:Y:S01]  /*1510*/  VIADD R36, R36, 0x8 ;  /* 0x0000000824247836 */ /* 0x000fe20000000000 */
[----:B------:R-:W-:Y:S01]  /*1520*/  LEA R37, R9, R37, 0x3 ;  /* 0x0000002509257211 */ /* 0x000fe200078e18ff */
[----:B------:R-:W-:Y:S01]  /*1530*/  VIADD R7, R7, 0x8 ;  /* 0x0000000807077836 */ /* 0x000fe20000000000 */
[C---:B------:R-:W-:Y:S01]  /*1540*/  LEA R41, R9.reuse, R41, 0x3 ;  /* 0x0000002909297211 */ /* 0x040fe200078e18ff */
[C---:B------:R-:W-:Y:S02]  /*1550*/  IMAD R10, R9.reuse, 0x8, R10 ;  /* 0x00000008090a7824 */ /* 0x040fe400078e020a */
[C---:B------:R-:W-:Y:S02]  /*1560*/  IMAD R38, R9.reuse, 0x8, R38 ;  /* 0x0000000809267824 */ /* 0x040fe400078e0226 */
[C---:B------:R-:W-:Y:S02]  /*1570*/  IMAD R39, R9.reuse, 0x8, R39 ;  /* 0x0000000809277824 */ /* 0x040fe400078e0227 */
[----:B------:R-:W-:-:S02]  /*1580*/  IMAD R40, R9, 0x8, R40 ;  /* 0x0000000809287824 */ /* 0x000fc400078e0228 */
[C---:B------:R-:W-:Y:S02]  /*1590*/  IMAD R42, R9.reuse, 0x8, R42 ;  /* 0x00000008092a7824 */ /* 0x040fe400078e022a */
[----:B------:R-:W-:Y:S01]  /*15a0*/  IMAD R11, R9, 0x8, R11 ;  /* 0x00000008090b7824 */ /* 0x000fe200078e020b */
[----:B--2---:R-:W-:Y:S02]  /*15b0*/  DADD R18, R26, -R18 ;  /* 0x000000001a127229 */ /* 0x004fe40000000812 */
[----:B-----5:R-:W-:-:S06]  /*15c0*/  DADD R20, R24, -R20 ;  /* 0x0000000018147229 */ /* 0x020fcc0000000814 */
[----:B---3--:R-:W-:-:S08]  /*15d0*/  DFMA R28, R18, R22, R28 ;  /* 0x00000016121c722b */ /* 0x008fd0000000001c */
[----:B------:R-:W-:Y:S01]  /*15e0*/  DFMA R28, R20, R34, R28 ;  /* 0x00000022141c722b */ /* 0x000fe2000000001c */
[----:B------:R-:W-:Y:S10]  /*15f0*/  @P2 BRA `(.L_x_15) ;  /* 0xfffffff800f82947 */ /* 0x000ff4000383ffff */
[----:B------:R-:W0:Y:S02]  /*1600*/  LDCU UR4, c[0x0][0x3b0] ;  /* 0x00007600ff0477ac */ /* 0x000e240008000800 */
[----:B0-----:R-:W-:-:S06]  /*1610*/  ULOP3.LUT UR4, UR4, 0x7ffffff8, URZ, 0xc0, !UPT ;  /* 0x7ffffff804047892 */ /* 0x001fcc000f8ec0ff */
[----:B------:R-:W-:-:S07]  /*1620*/  IMAD.U32 R7, RZ, RZ, UR4 ;  /* 0x00000004ff077e24 */ /* 0x000fce000f8e00ff */
.L_x_14:
[----:B------:R-:W0:Y:S02]  /*1630*/  LDCU UR4, c[0x0][0x3b0] ;  /* 0x00007600ff0477ac */ /* 0x000e240008000800 */
[----:B0-----:R-:W-:-:S04]  /*1640*/  ULOP3.LUT UR5, UR4, 0x7, URZ, 0xc0, !UPT ;  /* 0x0000000704057892 */ /* 0x001fc8000f8ec0ff */
[----:B------:R-:W-:-:S09]  /*1650*/  UISETP.NE.AND UP0, UPT, UR5, URZ, UPT ;  /* 0x000000ff0500728c */ /* 0x000fd2000bf05270 */
[----:B------:R-:W-:Y:S05]  /*1660*/  BRA.U !UP0, `(.L_x_16) ;  /* 0x0000000508807547 */ /* 0x000fea000b800000 */
[----:B------:R-:W-:Y:S02]  /*1670*/  ULOP3.LUT UR6, UR4, 0x3, URZ, 0xc0, !UPT ;  /* 0x0000000304067892 */ /* 0x000fe4000f8ec0ff */
[----:B------:R-:W-:Y:S02]  /*1680*/  UIADD3 UR4, UPT, UPT, UR5, -0x1, URZ ;  /* 0xffffffff05047890 */ /* 0x000fe4000fffe0ff */
[----:B------:R-:W-:Y:S02]  /*1690*/  UISETP.NE.AND UP1, UPT, UR6, URZ, UPT ;  /* 0x000000ff0600728c */ /* 0x000fe4000bf25270 */
[----:B------:R-:W-:-:S09]  /*16a0*/  UISETP.GE.U32.AND UP0, UPT, UR4, 0x3, UPT ;  /* 0x000000030400788c */ /* 0x000fd2000bf06070 */
[----:B------:R-:W-:Y:S05]  /*16b0*/  BRA.U !UP0, `(.L_x_17) ;  /* 0x0000000108a87547 */ /* 0x000fea000b800000 */
[----:B------:R-:W0:Y:S01]  /*16c0*/  LDC.64 R18, c[0x0][0x388] ;  /* 0x0000e200ff127b82 */ /* 0x000e220000000a00 */
[-C--:B------:R-:W-:Y:S01]  /*16d0*/  IADD3 R11, PT, PT, R4, R7.reuse, RZ ;  /* 0x00000007040b7210 */ /* 0x080fe20007ffe0ff */
[C---:B------:R-:W-:Y:S01]  /*16e0*/  IMAD.IADD R21, R5.reuse, 0x1, R7 ;  /* 0x0000000105157824 */ /* 0x040fe200078e0207 */
[----:B------:R-:W-:-:S05]  /*16f0*/  IADD3 R20, P2, PT, R5, R7, RZ ;  /* 0x0000000705147210 */ /* 0x000fca0007f5e0ff */
[----:B------:R-:W1:Y:S08]  /*1700*/  LDC.64 R44, c[0x0][0x390] ;  /* 0x0000e400ff2c7b82 */ /* 0x000e700000000a00 */
[----:B------:R-:W2:Y:S08]  /*1710*/  LDC R43, c[0x0][0x3b0] ;  /* 0x0000ec00ff2b7b82 */ /* 0x000eb00000000800 */
[----:B------:R-:W3:Y:S01]  /*1720*/  LDC.64 R40, c[0x0][0x388] ;  /* 0x0000e200ff287b82 */ /* 0x000ee20000000a00 */
[----:B0-----:R-:W-:-:S04]  /*1730*/  IMAD.WIDE.U32 R18, R21, 0x8, R18 ;  /* 0x0000000815127825 */ /* 0x001fc800078e0012 */
[----:B------:R-:W-:Y:S02]  /*1740*/  IMAD.X R21, RZ, RZ, RZ, P2 ;  /* 0x000000ffff157224 */ /* 0x000fe400010e06ff */
[----:B------:R-:W4:Y:S01]  /*1750*/  LDG.E.64 R18, desc[UR8][R18.64] ;  /* 0x0000000812127981 */ /* 0x000f22000c1e1b00 */
[----:B------:R-:W0:Y:S01]  /*1760*/  LDC.64 R8, c[0x0][0x398] ;  /* 0x0000e600ff087b82 */ /* 0x000e220000000a00 */
[----:B-1----:R-:W-:-:S05]  /*1770*/  IMAD.WIDE R44, R11, 0x8, R44 ;  /* 0x000000080b2c7825 */ /* 0x002fca00078e022c */
[----:B------:R-:W4:Y:S01]  /*1780*/  LDG.E.64 R10, desc[UR8][R44.64] ;  /* 0x000000082c0a7981 */ /* 0x000f22000c1e1b00 */
[----:B--2---:R-:W-:-:S03]  /*1790*/  IMAD R24, R7, R43, R6 ;  /* 0x0000002b07187224 */ /* 0x004fc600078e0206 */
[----:B------:R-:W2:Y:S01]  /*17a0*/  LDG.E.64 R26, desc[UR8][R44.64+0x10] ;  /* 0x000010082c1a7981 */ /* 0x000ea2000c1e1b00 */
[----:B---3--:R-:W-:Y:S01]  /*17b0*/  LEA R40, P2, R20, R40, 0x3 ;  /* 0x0000002814287211 */ /* 0x008fe200078418ff */
[----:B------:R-:W-:Y:S02]  /*17c0*/  IMAD.IADD R32, R24, 0x1, R43 ;  /* 0x0000000118207824 */ /* 0x000fe400078e022b */
[----:B------:R-:W3:Y:S01]  /*17d0*/  LDG.E.64 R36, desc[UR8][R44.64+0x18] ;  /* 0x000018082c247981 */ /* 0x000ee2000c1e1b00 */
[----:B------:R-:W-:-:S03]  /*17e0*/  LEA.HI.X R41, R20, R41, R21, 0x3, P2 ;  /* 0x0000002914297211 */ /* 0x000fc600010f1c15 */
[----:B------:R-:W5:Y:S01]  /*17f0*/  LDG.E.64 R20, desc[UR8][R44.64+0x8] ;  /* 0x000008082c147981 */ /* 0x000f62000c1e1b00 */
[----:B0-----:R-:W-:-:S03]  /*1800*/  IMAD.WIDE.U32 R22, R24, 0x8, R8 ;  /* 0x0000000818167825 */ /* 0x001fc600078e0008 */
[----:B------:R-:W5:Y:S01]  /*1810*/  LDG.E.64 R24, desc[UR8][R40.64+0x8] ;  /* 0x0000080828187981 */ /* 0x000f62000c1e1b00 */
[----:B------:R-:W-:-:S03]  /*1820*/  IMAD.WIDE.U32 R30, R32, 0x8, R8 ;  /* 0x00000008201e7825 */ /* 0x000fc600078e0008 */
[----:B------:R-:W2:Y:S01]  /*1830*/  LDG.E.64 R22, desc[UR8][R22.64] ;  /* 0x0000000816167981 */ /* 0x000ea2000c1e1b00 */
[----:B------:R-:W-:-:S03]  /*1840*/  IADD3 R34, PT, PT, R32, R43, RZ ;  /* 0x0000002b20227210 */ /* 0x000fc60007ffe0ff */
[----:B------:R-:W3:Y:S02]  /*1850*/  LDG.E.64 R30, desc[UR8][R30.64] ;  /* 0x000000081e1e7981 */ /* 0x000ee4000c1e1b00 */
[C---:B------:R-:W-:Y:S02]  /*1860*/  IMAD.IADD R43, R34.reuse, 0x1, R43 ;  /* 0x00000001222b7824 */ /* 0x040fe400078e022b */
[----:B------:R-:W3:Y:S01]  /*1870*/  LDG.E.64 R32, desc[UR8][R40.64+0x10] ;  /* 0x0000100828207981 */ /* 0x000ee2000c1e1b00 */
[----:B------:R-:W-:-:S03]  /*1880*/  IMAD.WIDE.U32 R34, R34, 0x8, R8 ;  /* 0x0000000822227825 */ /* 0x000fc600078e0008 */
[----:B------:R-:W3:Y:S01]  /*1890*/  LDG.E.64 R38, desc[UR8][R40.64+0x18] ;  /* 0x0000180828267981 */ /* 0x000ee2000c1e1b00 */
[----:B------:R-:W-:-:S03]  /*18a0*/  IMAD.WIDE.U32 R8, R43, 0x8, R8 ;  /* 0x000000082b087825 */ /* 0x000fc600078e0008 */
[----:B------:R-:W3:Y:S04]  /*18b0*/  LDG.E.64 R34, desc[UR8][R34.64] ;  /* 0x0000000822227981 */ /* 0x000ee8000c1e1b00 */
[----:B------:R-:W3:Y:S01]  /*18c0*/  LDG.E.64 R8, desc[UR8][R8.64] ;  /* 0x0000000808087981 */ /* 0x000ee2000c1e1b00 */
[----:B------:R-:W-:Y:S01]  /*18d0*/  VIADD R7, R7, 0x4 ;  /* 0x0000000407077836 */ /* 0x000fe20000000000 */
[----:B----4-:R-:W-:Y:S02]  /*18e0*/  DADD R10, R10, -R18 ;  /* 0x000000000a0a7229 */ /* 0x010fe40000000812 */
[----:B-----5:R-:W-:-:S06]  /*18f0*/  DADD R20, R20, -R24 ;  /* 0x0000000014147229 */ /* 0x020fcc0000000818 */
[----:B--2---:R-:W-:-:S08]  /*1900*/  DFMA R10, R10, R22, R28 ;  /* 0x000000160a0a722b */ /* 0x004fd0000000001c */
[----:B---3--:R-:W-:Y:S02]  /*1910*/  DFMA R10, R20, R30, R10 ;  /* 0x0000001e140a722b */ /* 0x008fe4000000000a */
[----:B------:R-:W-:Y:S02]  /*1920*/  DADD R26, R26, -R32 ;  /* 0x000000001a1a7229 */ /* 0x000fe40000000820 */
[----:B------:R-:W-:-:S06]  /*1930*/  DADD R36, R36, -R38 ;  /* 0x0000000024247229 */ /* 0x000fcc0000000826 */
[----:B------:R-:W-:-:S08]  /*1940*/  DFMA R10, R26, R34, R10 ;  /* 0x000000221a0a722b */ /* 0x000fd0000000000a */
[----:B------:R-:W-:-:S11]  /*1950*/  DFMA R28, R36, R8, R10 ;  /* 0x00000008241c722b */ /* 0x000fd6000000000a */
.L_x_17:
[----:B------:R-:W-:Y:S05]  /*1960*/  BRA.U !UP1, `(.L_x_16) ;  /* 0x0000000109c07547 */ /* 0x000fea000b800000 */
[----:B------:R-:W0:Y:S01]  /*1970*/  LDCU UR5, c[0x0][0x3b0] ;  /* 0x00007600ff0577ac */ /* 0x000e220008000800 */
[----:B------:R-:W-:Y:S02]  /*1980*/  UISETP.NE.AND UP0, UPT, UR6, 0x1, UPT ;  /* 0x000000010600788c */ /* 0x000fe4000bf05270 */
[----:B0-----:R-:W-:-:S04]  /*1990*/  ULOP3.LUT UR4, UR5, 0x1, URZ, 0xc0, !UPT ;  /* 0x0000000105047892 */ /* 0x001fc8000f8ec0ff */
[----:B------:R-:W-:-:S03]  /*19a0*/  UISETP.NE.U32.AND UP1, UPT, UR4, 0x1, UPT ;  /* 0x000000010400788c */ /* 0x000fc6000bf25070 */
[----:B------:R-:W-:Y:S08]  /*19b0*/  BRA.U !UP0, `(.L_x_18) ;  /* 0x0000000108707547 */ /* 0x000ff0000b800000 */
[----:B------:R-:W0:Y:S01]  /*19c0*/  LDC.64 R24, c[0x0][0x390] ;  /* 0x0000e400ff187b82 */ /* 0x000e220000000a00 */
[----:B------:R-:W-:Y:S01]  /*19d0*/  IMAD.IADD R21, R4, 0x1, R7 ;  /* 0x0000000104157824 */ /* 0x000fe200078e0207 */
[CC--:B------:R-:W-:Y:S02]  /*19e0*/  IADD3 R23, PT, PT, R5.reuse, R7.reuse, RZ ;  /* 0x0000000705177210 */ /* 0x0c0fe40007ffe0ff */
[----:B------:R-:W-:-:S04]  /*19f0*/  IADD3 R26, P2, PT, R5, R7, RZ ;  /* 0x00000007051a7210 */ /* 0x000fc80007f5e0ff */
[----:B------:R-:W1:Y:S08]  /*1a00*/  LDC.64 R10, c[0x0][0x388] ;  /* 0x0000e200ff0a7b82 */ /* 0x000e700000000a00 */
[----:B------:R-:W2:Y:S08]  /*1a10*/  LDC.64 R18, c[0x0][0x388] ;  /* 0x0000e200ff127b82 */ /* 0x000eb00000000a00 */
[----:B------:R-:W3:Y:S01]  /*1a20*/  LDC R30, c[0x0][0x3b0] ;  /* 0x0000ec00ff1e7b82 */ /* 0x000ee20000000800 */
[----:B0-----:R-:W-:-:S07]  /*1a30*/  IMAD.WIDE R24, R21, 0x8, R24 ;  /* 0x0000000815187825 */ /* 0x001fce00078e0218 */
[----:B------:R-:W0:Y:S01]  /*1a40*/  LDC.64 R8, c[0x0][0x398] ;  /* 0x0000e600ff087b82 */ /* 0x000e220000000a00 */
[----:B-1----:R-:W-:Y:S02]  /*1a50*/  IMAD.WIDE.U32 R20, R23, 0x8, R10 ;  /* 0x0000000817147825 */ /* 0x002fe400078e000a */
[----:B------:R-:W4:Y:S02]  /*1a60*/  LDG.E.64 R10, desc[UR8][R24.64] ;  /* 0x00000008180a7981 */ /* 0x000f24000c1e1b00 */
[----:B------:R-:W-:Y:S02]  /*1a70*/  IMAD.X R23, RZ, RZ, RZ, P2 ;  /* 0x000000ffff177224 */ /* 0x000fe400010e06ff */
[----:B------:R-:W4:Y:S01]  /*1a80*/  LDG.E.64 R20, desc[UR8][R20.64] ;  /* 0x0000000814147981 */ /* 0x000f22000c1e1b00 */
[----:B--2---:R-:W-:-:S04]  /*1a90*/  LEA R22, P2, R26, R18, 0x3 ;  /* 0x000000121a167211 */ /* 0x004fc800078418ff */
[----:B------:R-:W-:Y:S02]  /*1aa0*/  LEA.HI.X R23, R26, R19, R23, 0x3, P2 ;  /* 0x000000131a177211 */ /* 0x000fe400010f1c17 */
[----:B------:R-:W2:Y:S01]  /*1ab0*/  LDG.E.64 R18, desc[UR8][R24.64+0x8] ;  /* 0x0000080818127981 */ /* 0x000ea2000c1e1b00 */
[----:B---3--:R-:W-:-:S03]  /*1ac0*/  IMAD R31, R7, R30, R6 ;  /* 0x0000001e071f7224 */ /* 0x008fc600078e0206 */
[----:B------:R-:W2:Y:S01]  /*1ad0*/  LDG.E.64 R22, desc[UR8][R22.64+0x8] ;  /* 0x0000080816167981 */ /* 0x000ea2000c1e1b00 */
[----:B0-----:R-:W-:-:S04]  /*1ae0*/  IMAD.WIDE.U32 R26, R31, 0x8, R8 ;  /* 0x000000081f1a7825 */ /* 0x001fc800078e0008 */
[----:B------:R-:W-:Y:S02]  /*1af0*/  IMAD.IADD R31, R31, 0x1, R30 ;  /* 0x000000011f1f7824 */ /* 0x000fe400078e021e */
[----:B------:R-:W3:Y:S02]  /*1b00*/  LDG.E.64 R26, desc[UR8][R26.64] ;  /* 0x000000081a1a7981 */ /* 0x000ee4000c1e1b00 */
[----:B------:R-:W-:-:S06]  /*1b10*/  IMAD.WIDE.U32 R8, R31, 0x8, R8 ;  /* 0x000000081f087825 */ /* 0x000fcc00078e0008 */
[----:B------:R-:W5:Y:S01]  /*1b20*/  LDG.E.64 R8, desc[UR8][R8.64] ;  /* 0x0000000808087981 */ /* 0x000f62000c1e1b00 */
[----:B------:R-:W-:Y:S01]  /*1b30*/  VIADD R7, R7, 0x2 ;  /* 0x0000000207077836 */ /* 0x000fe20000000000 */
[----:B----4-:R-:W-:Y:S02]  /*1b40*/  DADD R10, R10, -R20 ;  /* 0x000000000a0a7229 */ /* 0x010fe40000000814 */
[----:B--2---:R-:W-:-:S06]  /*1b50*/  DADD R18, R18, -R22 ;  /* 0x0000000012127229 */ /* 0x004fcc0000000816 */
[----:B---3--:R-:W-:-:S08]  /*1b60*/  DFMA R10, R10, R26, R28 ;  /* 0x0000001a0a0a722b */ /* 0x008fd0000000001c */
[----:B-----5:R-:W-:-:S11]  /*1b70*/  DFMA R28, R18, R8, R10 ;  /* 0x00000008121c722b */ /* 0x020fd6000000000a */
.L_x_18:
[----:B------:R-:W-:Y:S05]  /*1b80*/  BRA.U UP1, `(.L_x_16) ;  /* 0x0000000101387547 */ /* 0x000fea000b800000 */
[----:B------:R-:W0:Y:S01]  /*1b90*/  LDC.64 R8, c[0x0][0x390] ;  /* 0x0000e400ff087b82 */ /* 0x000e220000000a00 */
[----:B------:R-:W-:Y:S01]  /*1ba0*/  IADD3 R19, PT, PT, R4, R7, RZ ;  /* 0x0000000704137210 */ /* 0x000fe20007ffe0ff */
[----:B------:R-:W-:Y:S02]  /*1bb0*/  IMAD.IADD R23, R5, 0x1, R7 ;  /* 0x0000000105177824 */ /* 0x000fe400078e0207 */
[----:B------:R-:W-:-:S04]  /*1bc0*/  IMAD R7, R7, UR5, R6 ;  /* 0x0000000507077c24 */ /* 0x000fc8000f8e0206 */
[----:B------:R-:W1:Y:S08]  /*1bd0*/  LDC.64 R10, c[0x0][0x388] ;  /* 0x0000e200ff0a7b82 */ /* 0x000e700000000a00 */
[----:B------:R-:W2:Y:S01]  /*1be0*/  LDC.64 R20, c[0x0][0x398] ;  /* 0x0000e600ff147b82 */ /* 0x000ea20000000a00 */
[----:B0-----:R-:W-:-:S06]  /*1bf0*/  IMAD.WIDE R8, R19, 0x8, R8 ;  /* 0x0000000813087825 */ /* 0x001fcc00078e0208 */
[----:B------:R-:W3:Y:S01]  /*1c00*/  LDG.E.64 R8, desc[UR8][R8.64] ;  /* 0x0000000808087981 */ /* 0x000ee2000c1e1b00 */
[----:B-1----:R-:W-:-:S06]  /*1c10*/  IMAD.WIDE.U32 R10, R23, 0x8, R10 ;  /* 0x00000008170a7825 */ /* 0x002fcc00078e000a */
[----:B------:R-:W3:Y:S01]  /*1c20*/  LDG.E.64 R10, desc[UR8][R10.64] ;  /* 0x000000080a0a7981 */ /* 0x000ee2000c1e1b00 */
[----:B--2---:R-:W-:-:S06]  /*1c30*/  IMAD.WIDE.U32 R20, R7, 0x8, R20 ;  /* 0x0000000807147825 */ /* 0x004fcc00078e0014 */
[----:B------:R-:W2:Y:S01]  /*1c40*/  LDG.E.64 R20, desc[UR8][R20.64] ;  /* 0x0000000814147981 */ /* 0x000ea2000c1e1b00 */
[----:B---3--:R-:W-:-:S08]  /*1c50*/  DADD R18, R8, -R10 ;  /* 0x0000000008127229 */ /* 0x008fd0000000080a */
[----:B--2---:R-:W-:-:S11]  /*1c60*/  DFMA R28, R18, R20, R28 ;  /* 0x00000014121c722b */ /* 0x004fd6000000001c */
.L_x_16:
[----:B------:R-:W0:Y:S01]  /*1c70*/  LDC.64 R8, c[0x0][0x390] ;  /* 0x0000e400ff087b82 */ /* 0x000e220000000a00 */
[--C-:B------:R-:W-:Y:S01]  /*1c80*/  IMAD.IADD R7, R4, 0x1, R6.reuse ;  /* 0x0000000104077824 */ /* 0x100fe200078e0206 */
[----:B------:R-:W1:Y:S01]  /*1c90*/  LDCU UR4, c[0x0][0x3b0] ;  /* 0x00007600ff0477ac */ /* 0x000e620008000800 */
[----:B------:R-:W-:-:S05]  /*1ca0*/  IMAD.IADD R19, R5, 0x1, R6 ;  /* 0x0000000105137824 */ /* 0x000fca00078e0206 */
[----:B------:R-:W2:Y:S01]  /*1cb0*/  LDC.64 R10, c[0x0][0x388] ;  /* 0x0000e200ff0a7b82 */ /* 0x000ea20000000a00 */
[----:B0-----:R-:W-:-:S06]  /*1cc0*/  IMAD.WIDE R8, R7, 0x8, R8 ;  /* 0x0000000807087825 */ /* 0x001fcc00078e0208 */
[----:B------:R-:W3:Y:S01]  /*1cd0*/  LDG.E.64 R8, desc[UR8][R8.64] ;  /* 0x0000000808087981 */ /* 0x000ee2000c1e1b00 */
[----:B--2---:R-:W-:-:S06]  /*1ce0*/  IMAD.WIDE.U32 R10, R19, 0x8, R10 ;  /* 0x00000008130a7825 */ /* 0x004fcc00078e000a */
[----:B------:R-:W3:Y:S01]  /*1cf0*/  LDG.E.64 R10, desc[UR8][R10.64] ;  /* 0x000000080a0a7981 */ /* 0x000ee2000c1e1b00 */
[----:B------:R-:W-:-:S04]  /*1d00*/  IADD3 R6, PT, PT, R6, 0x1, RZ ;  /* 0x0000000106067810 */ /* 0x000fc80007ffe0ff */
[----:B-1----:R-:W-:Y:S01]  /*1d10*/  ISETP.NE.AND P2, PT, R6, UR4, PT ;  /* 0x0000000406007c0c */ /* 0x002fe2000bf45270 */
[----:B---3--:R-:W-:-:S08]  /*1d20*/  DADD R18, R8, -R10 ;  /* 0x0000000008127229 */ /* 0x008fd0000000080a */
[----:B------:R-:W-:-:S04]  /*1d30*/  DFMA R16, R18, R28, R16 ;  /* 0x0000001c1210722b */ /* 0x000fc80000000010 */
[----:B------:R-:W-:Y:S07]  /*1d40*/  @P2 BRA `(.L_x_19) ;  /* 0xfffffff000e02947 */ /* 0x000fee000383ffff */
[----:B------:R-:W-:Y:S01]  /*1d50*/  DMUL R16, R16, -0.5 ;  /* 0xbfe0000010107828 */ /* 0x000fe20000000000 */
[----:B------:R-:W-:Y:S01]  /*1d60*/  IMAD.MOV.U32 R6, RZ, RZ, 0x652b82fe ;  /* 0x652b82feff067424 */ /* 0x000fe200078e00ff */
[----:B------:R-:W-:Y:S01]  /*1d70*/  UMOV UR4, 0xfefa39ef ;  /* 0xfefa39ef00047882 */ /* 0x000fe20000000000 */
[----:B------:R-:W-:Y:S01]  /*1d80*/  IMAD.MOV.U32 R7, RZ, RZ, 0x3ff71547 ;  /* 0x3ff71547ff077424 */ /* 0x000fe200078e00ff */
[----:B------:R-:W-:Y:S01]  /*1d90*/  UMOV UR5, 0x3fe62e42 ;  /* 0x3fe62e4200057882 */ /* 0x000fe20000000000 */
[----:B------:R-:W-:Y:S04]  /*1da0*/  BSSY.RECONVERGENT B0, `(.L_x_20) ;  /* 0x0000037000007945 */ /* 0x000fe80003800200 */
[----:B------:R-:W-:Y:S01]  /*1db0*/  DFMA R6, R16, R6, 6.75539944105574400000e+15 ;  /* 0x433800001006742b */ /* 0x000fe20000000006 */
[----:B------:R-:W-:-:S07]  /*1dc0*/  FSETP.GEU.AND P2, PT, |R17|, 4.1917929649353027344, PT ;  /* 0x4086232b1100780b */ /* 0x000fce0003f4e200 */
[----:B------:R-:W-:-:S08]  /*1dd0*/  DADD R8, R6, -6.75539944105574400000e+15 ;  /* 0xc338000006087429 */ /* 0x000fd00000000000 */
[----:B------:R-:W-:Y:S01]  /*1de0*/  DFMA R10, R8, -UR4, R16 ;  /* 0x80000004080a7c2b */ /* 0x000fe20008000010 */
[----:B------:R-:W-:Y:S01]  /*1df0*/  UMOV UR4, 0x3b39803f ;  /* 0x3b39803f00047882 */ /* 0x000fe20000000000 */
[----:B------:R-:W-:-:S06]  /*1e00*/  UMOV UR5, 0x3c7abc9e ;  /* 0x3c7abc9e00057882 */ /* 0x000fcc0000000000 */
[----:B------:R-:W-:Y:S01]  /*1e10*/  DFMA R10, R8, -UR4, R10 ;  /* 0x80000004080a7c2b */ /* 0x000fe2000800000a */
[----:B------:R-:W-:Y:S01]  /*1e20*/  UMOV UR4, 0x69ce2bdf ;  /* 0x69ce2bdf00047882 */ /* 0x000fe20000000000 */
[----:B------:R-:W-:Y:S01]  /*1e30*/  IMAD.MOV.U32 R8, RZ, RZ, -0x35dec16 ;  /* 0xfca213eaff087424 */ /* 0x000fe200078e00ff */
[----:B------:R-:W-:Y:S01]  /*1e40*/  MOV R9, 0x3e928af3 ;  /* 0x3e928af300097802 */ /* 0x000fe20000000f00 */
[----:B------:R-:W-:-:S05]  /*1e50*/  UMOV UR5, 0x3e5ade15 ;  /* 0x3e5ade1500057882 */ /* 0x000fca0000000000 */
        /* <DEDUP_REMOVED lines=26> */
[----:B------:R-:W-:-:S10]  /*2000*/  DFMA R10, R10, R8, 1 ;  /* 0x3ff000000a0a742b */ /* 0x000fd40000000008 */
[----:B------:R-:W-:Y:S02]  /*2010*/  IMAD R9, R6, 0x100000, R11 ;  /* 0x0010000006097824 */ /* 0x000fe400078e020b */
[----:B------:R-:W-:Y:S01]  /*2020*/  IMAD.MOV.U32 R8, RZ, RZ, R10 ;  /* 0x000000ffff087224 */ /* 0x000fe200078e000a */
[----:B------:R-:W-:Y:S06]  /*2030*/  @!P2 BRA `(.L_x_21) ;  /* 0x000000000034a947 */ /* 0x000fec0003800000 */
[----:B------:R-:W-:Y:S01]  /*2040*/  FSETP.GEU.AND P3, PT, |R17|, 4.2275390625, PT ;  /* 0x408748001100780b */ /* 0x000fe20003f6e200 */
[C---:B------:R-:W-:Y:S02]  /*2050*/  DADD R8, R16.reuse, +INF ;  /* 0x7ff0000010087429 */ /* 0x040fe40000000000 */
[----:B------:R-:W-:-:S08]  /*2060*/  DSETP.GEU.AND P2, PT, R16, RZ, PT ;  /* 0x000000ff1000722a */ /* 0x000fd00003f4e000 */
[----:B------:R-:W-:Y:S02]  /*2070*/  FSEL R8, R8, RZ, P2 ;  /* 0x000000ff08087208 */ /* 0x000fe40001000000 */
[----:B------:R-:W-:Y:S02]  /*2080*/  @!P3 LEA.HI R5, R6, R6, RZ, 0x1 ;  /* 0x000000060605b211 */ /* 0x000fe400078f08ff */
[----:B------:R-:W-:Y:S02]  /*2090*/  FSEL R9, R9, RZ, P2 ;  /* 0x000000ff09097208 */ /* 0x000fe40001000000 */
[----:B------:R-:W-:-:S04]  /*20a0*/  @!P3 SHF.R.S32.HI R5, RZ, 0x1, R5 ;  /* 0x00000001ff05b819 */ /* 0x000fc80000011405 */
[----:B------:R-:W-:Y:S01]  /*20b0*/  @!P3 IADD3 R6, PT, PT, R6, -R5, RZ ;  /* 0x800000050606b210 */ /* 0x000fe20007ffe0ff */
[----:B------:R-:W-:-:S03]  /*20c0*/  @!P3 IMAD R7, R5, 0x100000, R11 ;  /* 0x001000000507b824 */ /* 0x000fc600078e020b */
[----:B------:R-:W-:Y:S01]  /*20d0*/  @!P3 LEA R11, R6, 0x3ff00000, 0x14 ;  /* 0x3ff00000060bb811 */ /* 0x000fe200078ea0ff */
[----:B------:R-:W-:Y:S01]  /*20e0*/  @!P3 IMAD.MOV.U32 R6, RZ, RZ, R10 ;  /* 0x000000ffff06b224 */ /* 0x000fe200078e000a */
[----:B------:R-:W-:-:S06]  /*20f0*/  @!P3 MOV R10, RZ ;  /* 0x000000ff000ab202 */ /* 0x000fcc0000000f00 */
[----:B------:R-:W-:-:S11]  /*2100*/  @!P3 DMUL R8, R6, R10 ;  /* 0x0000000a0608b228 */ /* 0x000fd60000000000 */
.L_x_21:
[----:B------:R-:W-:Y:S05]  /*2110*/  BSYNC.RECONVERGENT B0 ;  /* 0x0000000000007941 */ /* 0x000fea0003800200 */
.L_x_20:
[----:B------:R-:W-:Y:S01]  /*2120*/  DFMA R14, R8, R12, R14 ;  /* 0x0000000c080e722b */ /* 0x000fe2000000000e */
[----:B------:R-:W-:Y:S10]  /*2130*/  @P1 BRA `(.L_x_22) ;  /* 0xffffffec00c81947 */ /* 0x000ff4000383ffff */
[----:B------:R-:W0:Y:S01]  /*2140*/  LDCU UR4, c[0x0][0x3a8] ;  /* 0x00007500ff0477ac */ /* 0x000e220008000800 */
[----:B------:R-:W-:Y:S01]  /*2150*/  IMAD.MOV.U32 R2, RZ, RZ, 0x1 ;  /* 0x00000001ff027424 */ /* 0x000fe200078e00ff */
[----:B------:R-:W-:Y:S01]  /*2160*/  FSETP.GEU.AND P1, PT, |R15|, 6.5827683646048100446e-37, PT ;  /* 0x036000000f00780b */ /* 0x000fe20003f2e200 */
[----:B------:R-:W-:Y:S01]  /*2170*/  BSSY.RECONVERGENT B0, `(.L_x_23) ;  /* 0x0000014000007945 */ /* 0x000fe20003800200 */
[----:B0-----:R-:W0:Y:S08]  /*2180*/  I2F.F64 R6, UR4 ;  /* 0x0000000400067d12 */ /* 0x001e300008201c00 */
[----:B0-----:R-:W0:Y:S02]  /*2190*/  MUFU.RCP64H R3, R7 ;  /* 0x0000000700037308 */ /* 0x001e240000001800 */
[----:B0-----:R-:W-:-:S08]  /*21a0*/  DFMA R4, -R6, R2, 1 ;  /* 0x3ff000000604742b */ /* 0x001fd00000000102 */
[----:B------:R-:W-:-:S08]  /*21b0*/  DFMA R4, R4, R4, R4 ;  /* 0x000000040404722b */ /* 0x000fd00000000004 */
[----:B------:R-:W-:-:S08]  /*21c0*/  DFMA R4, R2, R4, R2 ;  /* 0x000000040204722b */ /* 0x000fd00000000002 */
[----:B------:R-:W-:-:S08]  /*21d0*/  DFMA R2, -R6, R4, 1 ;  /* 0x3ff000000602742b */ /* 0x000fd00000000104 */
[----:B------:R-:W-:-:S08]  /*21e0*/  DFMA R8, R4, R2, R4 ;  /* 0x000000020408722b */ /* 0x000fd00000000004 */
[----:B------:R-:W-:-:S08]  /*21f0*/  DMUL R2, R8, R14 ;  /* 0x0000000e08027228 */ /* 0x000fd00000000000 */
        /* <DEDUP_REMOVED lines=11> */
.L_x_24:
[----:B------:R-:W-:Y:S05]  /*22b0*/  BSYNC.RECONVERGENT B0 ;  /* 0x0000000000007941 */ /* 0x000fea0003800200 */
.L_x_23:
[----:B------:R-:W0:Y:S01]  /*22c0*/  LDC.64 R4, c[0x0][0x380] ;  /* 0x0000e000ff047b82 */ /* 0x000e220000000a00 */
[----:B------:R-:W1:Y:S01]  /*22d0*/  LDCU UR4, c[0x0][0x360] ;  /* 0x00006c00ff0477ac */ /* 0x000e620008000800 */
[----:B------:R-:W2:Y:S06]  /*22e0*/  LDCU UR5, c[0x0][0x3ac] ;  /* 0x00007580ff0577ac */ /* 0x000eac0008000800 */
[----:B------:R-:W1:Y:S01]  /*22f0*/  LDC R7, c[0x0][0x370] ;  /* 0x0000dc00ff077b82 */ /* 0x000e620000000800 */
[----:B0-----:R-:W-:-:S05]  /*2300*/  IMAD.WIDE R4, R0, 0x8, R4 ;  /* 0x0000000800047825 */ /* 0x001fca00078e0204 */
[----:B------:R0:W-:Y:S01]  /*2310*/  STG.E.64 desc[UR8][R4.64], R2 ;  /* 0x0000000204007986 */ /* 0x0001e2000c101b08 */
[----:B-1----:R-:W-:-:S05]  /*2320*/  IMAD R0, R7, UR4, R0 ;  /* 0x0000000407007c24 */ /* 0x002fca000f8e0200 */
[----:B--2---:R-:W-:-:S13]  /*2330*/  ISETP.GE.AND P0, PT, R0, UR5, PT ;  /* 0x0000000500007c0c */ /* 0x004fda000bf06270 */
[----:B0-----:R-:W-:Y:S05]  /*2340*/  @!P0 BRA `(.L_x_13) ;  /* 0xffffffec00288947 */ /* 0x001fea000383ffff */
[----:B------:R-:W-:Y:S05]  /*2350*/  EXIT ;  /* 0x000000000000794d */ /* 0x000fea0003800000 */
.L_x_0:
[----:B------:R-:W1:Y:S01]  /*2360*/  LDCU UR4, c[0x0][0x3a8] ;  /* 0x00007500ff0477ac */ /* 0x000e620008000800 */
[----:B------:R-:W-:Y:S02]  /*2370*/  CS2R R16, SRZ ;  /* 0x0000000000107805 */ /* 0x000fe4000001ff00 */
[----:B------:R-:W-:Y:S01]  /*2380*/  MOV R20, 0x23d0 ;  /* 0x000023d000147802 */ /* 0x000fe20000000f00 */
[----:B-1----:R-:W1:Y:S02]  /*2390*/  I2F.F64 R2, UR4 ;  /* 0x0000000400027d12 */ /* 0x002e640008201c00 */
[----:B-1----:R-:W-:Y:S01]  /*23a0*/  MOV R14, R2 ;  /* 0x00000002000e7202 */ /* 0x002fe20000000f00 */
[----:B------:R-:W-:-:S07]  /*23b0*/  IMAD.MOV.U32 R15, RZ, RZ, R3 ;  /* 0x000000ffff0f7224 */ /* 0x000fce00078e0003 */
[----:B0-----:R-:W-:Y:S05]  /*23c0*/  CALL.REL.NOINC `($__internal_1_$__cuda_sm20_div_rn_f64_full) ;  /* 0x0000000000c07944 */ /* 0x001fea0003c00000 */
[----:B------:R-:W0:Y:S01]  /*23d0*/  LDC.64 R8, c[0x0][0x380] ;  /* 0x0000e000ff087b82 */ /* 0x000e220000000a00 */
[----:B------:R-:W-:Y:S01]  /*23e0*/  IMAD.MOV.U32 R4, RZ, RZ, R2 ;  /* 0x000000ffff047224 */ /* 0x000fe200078e0002 */
[----:B------:R-:W-:Y:S01]  /*23f0*/  MOV R5, R3 ;  /* 0x0000000300057202 */ /* 0x000fe20000000f00 */
[----:B------:R-:W1:Y:S06]  /*2400*/  LDCU UR4, c[0x0][0x3ac] ;  /* 0x00007580ff0477ac */ /* 0x000e6c0008000800 */
.L_x_25:
[----:B0-----:R-:W-:-:S04]  /*2410*/  IMAD.WIDE R2, R0, 0x8, R8 ;  /* 0x0000000800027825 */ /* 0x001fc800078e0208 */
[----:B------:R-:W-:Y:S01]  /*2420*/  IMAD.IADD R0, R7, 0x1, R0 ;  /* 0x0000000107007824 */ /* 0x000fe200078e0200 */
[----:B------:R2:W-:Y:S04]  /*2430*/  STG.E.64 desc[UR8][R2.64], R4 ;  /* 0x0000000402007986 */ /* 0x0005e8000c101b08 */
[----:B-1----:R-:W-:-:S13]  /*2440*/  ISETP.GE.AND P0, PT, R0, UR4, PT ;  /* 0x0000000400007c0c */ /* 0x002fda000bf06270 */
[----:B--2---:R-:W-:Y:S05]  /*2450*/  @!P0 BRA `(.L_x_25) ;  /* 0xfffffffc00ec8947 */ /* 0x004fea000383ffff */
[----:B------:R-:W-:Y:S05]  /*2460*/  EXIT ;  /* 0x000000000000794d */ /* 0x000fea0003800000 */
        .weak           $__internal_0_$__cuda_sm20_dblrcp_rn_slowpath_v3
        .type           $__internal_0_$__cuda_sm20_dblrcp_rn_slowpath_v3,@function
        .size           $__internal_0_$__cuda_sm20_dblrcp_rn_slowpath_v3,($__internal_1_$__cuda_sm20_div_rn_f64_full - $__internal_0_$__cuda_sm20_dblrcp_rn_slowpath_v3)
$__internal_0_$__cuda_sm20_dblrcp_rn_slowpath_v3:
[----:B------:R-:W-:-:S14]  /*2470*/  DSETP.GTU.AND P0, PT, |R14|, +INF , PT ;  /* 0x7ff000000e00742a */ /* 0x000fdc0003f0c200 */
[----:B------:R-:W-:Y:S05]  /*2480*/  @P0 BRA `(.L_x_26) ;  /* 0x0000000000800947 */ /* 0x000fea0003800000 */
[----:B------:R-:W-:-:S05]  /*2490*/  LOP3.LUT R10, R15, 0x7fffffff, RZ, 0xc0, !PT ;  /* 0x7fffffff0f0a7812 */ /* 0x000fca00078ec0ff */
[----:B------:R-:W-:-:S05]  /*24a0*/  VIADD R6, R10, 0xffffffff ;  /* 0xffffffff0a067836 */ /* 0x000fca0000000000 */
[----:B------:R-:W-:-:S13]  /*24b0*/  ISETP.GE.U32.AND P0, PT, R6, 0x7fefffff, PT ;  /* 0x7fefffff0600780c */ /* 0x000fda0003f06070 */
[----:B------:R-:W-:Y:S02]  /*24c0*/  @P0 LOP3.LUT R9, R15, 0x7ff00000, RZ, 0x3c, !PT ;  /* 0x7ff000000f090812 */ /* 0x000fe400078e3cff */
[----:B------:R-:W-:Y:S01]  /*24d0*/  @P0 MOV R8, RZ ;  /* 0x000000ff00080202 */ /* 0x000fe20000000f00 */
[----:B------:R-:W-:Y:S06]  /*24e0*/  @P0 BRA `(.L_x_27) ;  /* 0x0000000000700947 */ /* 0x000fec0003800000 */
[----:B------:R-:W-:-:S13]  /*24f0*/  ISETP.GE.U32.AND P0, PT, R10, 0x1000001, PT ;  /* 0x010000010a00780c */ /* 0x000fda0003f06070 */
[----:B------:R-:W-:Y:S05]  /*2500*/  @!P0 BRA `(.L_x_28) ;  /* 0x0000000000388947 */ /* 0x000fea0003800000 */
[----:B------:R-:W-:Y:S01]  /*2510*/  VIADD R9, R15, 0xc0200000 ;  /* 0xc02000000f097836 */ /* 0x000fe20000000000 */
[----:B------:R-:W-:Y:S01]  /*2520*/  MOV R10, R3 ;  /* 0x00000003000a7202 */ /* 0x000fe20000000f00 */
[----:B------:R-:W-:Y:S02]  /*2530*/  IMAD.MOV.U32 R8, RZ, RZ, R14 ;  /* 0x000000ffff087224 */ /* 0x000fe400078e000e */
[----:B------:R-:W0:Y:S04]  /*2540*/  MUFU.RCP64H R11, R9 ;  /* 0x00000009000b7308 */ /* 0x000e280000001800 */
[----:B0-----:R-:W-:-:S08]  /*2550*/  DFMA R12, -R8, R10, 1 ;  /* 0x3ff00000080c742b */ /* 0x001fd0000000010a */
[----:B------:R-:W-:-:S08]  /*2560*/  DFMA R12, R12, R12, R12 ;  /* 0x0000000c0c0c722b */ /* 0x000fd0000000000c */
[----:B------:R-:W-:-:S08]  /*2570*/  DFMA R12, R10, R12, R10 ;  /* 0x0000000c0a0c722b */ /* 0x000fd0000000000a */
[----:B------:R-:W-:-:S08]  /*2580*/  DFMA R10, -R8, R12, 1 ;  /* 0x3ff00000080a742b */ /* 0x000fd0000000010c */
[----:B------:R-:W-:-:S08]  /*2590*/  DFMA R10, R12, R10, R12 ;  /* 0x0000000a0c0a722b */ /* 0x000fd0000000000c */
[----:B------:R-:W-:-:S08]  /*25a0*/  DMUL R10, R10, 2.2250738585072013831e-308 ;  /* 0x001000000a0a7828 */ /* 0x000fd00000000000 */
[----:B------:R-:W-:-:S08]  /*25b0*/  DFMA R12, -R14, R10, 1 ;  /* 0x3ff000000e0c742b */ /* 0x000fd0000000010a */
[----:B------:R-:W-:-:S08]  /*25c0*/  DFMA R12, R12, R12, R12 ;  /* 0x0000000c0c0c722b */ /* 0x000fd0000000000c */
[----:B------:R-:W-:Y:S01]  /*25d0*/  DFMA R8, R10, R12, R10 ;  /* 0x0000000c0a08722b */ /* 0x000fe2000000000a */
[----:B------:R-:W-:Y:S10]  /*25e0*/  BRA `(.L_x_27) ;  /* 0x0000000000307947 */ /* 0x000ff40003800000 */
.L_x_28:
[----:B------:R-:W-:Y:S01]  /*25f0*/  DMUL R10, R14, 8.11296384146066816958e+31 ;  /* 0x469000000e0a7828 */ /* 0x000fe20000000000 */
[----:B------:R-:W-:-:S05]  /*2600*/  IMAD.MOV.U32 R8, RZ, RZ, R3 ;  /* 0x000000ffff087224 */ /* 0x000fca00078e0003 */
[----:B------:R-:W0:Y:S02]  /*2610*/  MUFU.RCP64H R9, R11 ;  /* 0x0000000b00097308 */ /* 0x000e240000001800 */
[----:B0-----:R-:W-:-:S08]  /*2620*/  DFMA R12, -R10, R8, 1 ;  /* 0x3ff000000a0c742b */ /* 0x001fd00000000108 */
[----:B------:R-:W-:-:S08]  /*2630*/  DFMA R12, R12, R12, R12 ;  /* 0x0000000c0c0c722b */ /* 0x000fd0000000000c */
[----:B------:R-:W-:-:S08]  /*2640*/  DFMA R12, R8, R12, R8 ;  /* 0x0000000c080c722b */ /* 0x000fd00000000008 */
[----:B------:R-:W-:-:S08]  /*2650*/  DFMA R8, -R10, R12, 1 ;  /* 0x3ff000000a08742b */ /* 0x000fd0000000010c */
[----:B------:R-:W-:-:S08]  /*2660*/  DFMA R8, R12, R8, R12 ;  /* 0x000000080c08722b */ /* 0x000fd0000000000c */
[----:B------:R-:W-:Y:S01]  /*2670*/  DMUL R8, R8, 8.11296384146066816958e+31 ;  /* 0x4690000008087828 */ /* 0x000fe20000000000 */
[----:B------:R-:W-:Y:S10]  /*2680*/  BRA `(.L_x_27) ;  /* 0x0000000000087947 */ /* 0x000ff40003800000 */
.L_x_26:
[----:B------:R-:W-:Y:S01]  /*2690*/  LOP3.LUT R9, R15, 0x80000, RZ, 0xfc, !PT ;  /* 0x000800000f097812 */ /* 0x000fe200078efcff */
[----:B------:R-:W-:-:S07]  /*26a0*/  IMAD.MOV.U32 R8, RZ, RZ, R14 ;  /* 0x000000ffff087224 */ /* 0x000fce00078e000e */
.L_x_27:
[----:B------:R-:W-:-:S04]  /*26b0*/  MOV R3, 0x0 ;  /* 0x0000000000037802 */ /* 0x000fc80000000f00 */
[----:B------:R-:W-:Y:S05]  /*26c0*/  RET.REL.NODEC R2 `(_Z15gaussian_kernelPdS_S_S_diii) ;  /* 0xffffffd8024c7950 */ /* 0x000fea0003c3ffff */
        .weak           $__internal_1_$__cuda_sm20_div_rn_f64_full
        .type           $__internal_1_$__cuda_sm20_div_rn_f64_full,@function
        .size           $__internal_1_$__cuda_sm20_div_rn_f64_full,($__internal_2_$__cuda_sm20_dsqrt_rn_f64_mediumpath_v1 - $__internal_1_$__cuda_sm20_div_rn_f64_full)
$__internal_1_$__cuda_sm20_div_rn_f64_full:
[C---:B------:R-:W-:Y:S01]  /*26d0*/  FSETP.GEU.AND P0, PT, |R15|.reuse, 1.469367938527859385e-39, PT ;  /* 0x001000000f00780b */ /* 0x040fe20003f0e200 */
[----:B------:R-:W-:Y:S01]  /*26e0*/  IMAD.MOV.U32 R18, RZ, RZ, 0x1 ;  /* 0x00000001ff127424 */ /* 0x000fe200078e00ff */
[----:B------:R-:W-:Y:S01]  /*26f0*/  LOP3.LUT R2, R15, 0x800fffff, RZ, 0xc0, !PT ;  /* 0x800fffff0f027812 */ /* 0x000fe200078ec0ff */
[----:B------:R-:W-:Y:S01]  /*2700*/  BSSY.RECONVERGENT B1, `(.L_x_29) ;  /* 0x0000054000017945 */ /* 0x000fe20003800200 */
[C---:B------:R-:W-:Y:S02]  /*2710*/  FSETP.GEU.AND P2, PT, |R17|.reuse, 1.469367938527859385e-39, PT ;  /* 0x001000001100780b */ /* 0x040fe40003f4e200 */
[----:B------:R-:W-:Y:S01]  /*2720*/  LOP3.LUT R3, R2, 0x3ff00000, RZ, 0xfc, !PT ;  /* 0x3ff0000002037812 */ /* 0x000fe200078efcff */
[----:B------:R-:W-:Y:S01]  /*2730*/  IMAD.MOV.U32 R2, RZ, RZ, R14 ;  /* 0x000000ffff027224 */ /* 0x000fe200078e000e */
[----:B------:R-:W-:Y:S02]  /*2740*/  LOP3.LUT R21, R17, 0x7ff00000, RZ, 0xc0, !PT ;  /* 0x7ff0000011157812 */ /* 0x000fe400078ec0ff */
[----:B------:R-:W-:-:S02]  /*2750*/  LOP3.LUT R29, R15, 0x7ff00000, RZ, 0xc0, !PT ;  /* 0x7ff000000f1d7812 */ /* 0x000fc400078ec0ff */
[----:B------:R-:W-:Y:S01]  /*2760*/  MOV R32, R21 ;  /* 0x0000001500207202 */ /* 0x000fe20000000f00 */
[----:B------:R-:W-:Y:S01]  /*2770*/  @!P0 DMUL R2, R14, 8.98846567431157953865e+307 ;  /* 0x7fe000000e028828 */ /* 0x000fe20000000000 */
[----:B------:R-:W-:-:S03]  /*2780*/  ISETP.GE.U32.AND P1, PT, R21, R29, PT ;  /* 0x0000001d1500720c */ /* 0x000fc60003f26070 */
[----:B------:R-:W-:Y:S02]  /*2790*/  @!P2 LOP3.LUT R24, R15, 0x7ff00000, RZ, 0xc0, !PT ;  /* 0x7ff000000f18a812 */ /* 0x000fe400078ec0ff */
[----:B------:R-:W0:Y:S02]  /*27a0*/  MUFU.RCP64H R19, R3 ;  /* 0x0000000300137308 */ /* 0x000e240000001800 */
[----:B------:R-:W-:Y:S02]  /*27b0*/  @!P2 ISETP.GE.U32.AND P3, PT, R21, R24, PT ;  /* 0x000000181500a20c */ /* 0x000fe40003f66070 */
[----:B------:R-:W-:Y:S02]  /*27c0*/  MOV R24, 0x1ca00000 ;  /* 0x1ca0000000187802 */ /* 0x000fe40000000f00 */
[----:B------:R-:W-:-:S05]  /*27d0*/  @!P0 LOP3.LUT R29, R3, 0x7ff00000, RZ, 0xc0, !PT ;  /* 0x7ff00000031d8812 */ /* 0x000fca00078ec0ff */
[----:B------:R-:W-:Y:S01]  /*27e0*/  VIADD R33, R29, 0xffffffff ;  /* 0xffffffff1d217836 */ /* 0x000fe20000000000 */
[----:B0-----:R-:W-:-:S08]  /*27f0*/  DFMA R22, R18, -R2, 1 ;  /* 0x3ff000001216742b */ /* 0x001fd00000000802 */
[----:B------:R-:W-:-:S08]  /*2800*/  DFMA R22, R22, R22, R22 ;  /* 0x000000161616722b */ /* 0x000fd00000000016 */
[----:B------:R-:W-:Y:S01]  /*2810*/  DFMA R26, R18, R22, R18 ;  /* 0x00000016121a722b */ /* 0x000fe20000000012 */
[C---:B------:R-:W-:Y:S01]  /*2820*/  @!P2 SEL R23, R24.reuse, 0x63400000, !P3 ;  /* 0x634000001817a807 */ /* 0x040fe20005800000 */
[----:B------:R-:W-:Y:S01]  /*2830*/  IMAD.MOV.U32 R18, RZ, RZ, R16 ;  /* 0x000000ffff127224 */ /* 0x000fe200078e0010 */
[----:B------:R-:W-:Y:S01]  /*2840*/  SEL R19, R24, 0x63400000, !P1 ;  /* 0x6340000018137807 */ /* 0x000fe20004800000 */
[----:B------:R-:W-:Y:S01]  /*2850*/  @!P2 IMAD.MOV.U32 R22, RZ, RZ, RZ ;  /* 0x000000ffff16a224 */ /* 0x000fe200078e00ff */
[--C-:B------:R-:W-:Y:S02]  /*2860*/  @!P2 LOP3.LUT R23, R23, 0x80000000, R17.reuse, 0xf8, !PT ;  /* 0x800000001717a812 */ /* 0x100fe400078ef811 */
[----:B------:R-:W-:Y:S01]  /*2870*/  LOP3.LUT R19, R19, 0x800fffff, R17, 0xf8, !PT ;  /* 0x800fffff13137812 */ /* 0x000fe200078ef811 */
[----:B------:R-:W-:Y:S01]  /*2880*/  DFMA R30, R26, -R2, 1 ;  /* 0x3ff000001a1e742b */ /* 0x000fe20000000802 */
[----:B------:R-:W-:-:S06]  /*2890*/  @!P2 LOP3.LUT R23, R23, 0x100000, RZ, 0xfc, !PT ;  /* 0x001000001717a812 */ /* 0x000fcc00078efcff */
[----:B------:R-:W-:Y:S02]  /*28a0*/  @!P2 DFMA R18, R18, 2, -R22 ;  /* 0x400000001212a82b */ /* 0x000fe40000000816 */
[----:B------:R-:W-:-:S08]  /*28b0*/  DFMA R22, R26, R30, R26 ;  /* 0x0000001e1a16722b */ /* 0x000fd0000000001a */
[----:B------:R-:W-:Y:S01]  /*28c0*/  @!P2 LOP3.LUT R32, R19, 0x7ff00000, RZ, 0xc0, !PT ;  /* 0x7ff000001320a812 */ /* 0x000fe200078ec0ff */
[----:B------:R-:W-:-:S04]  /*28d0*/  DMUL R26, R22, R18 ;  /* 0x00000012161a7228 */ /* 0x000fc80000000000 */
[----:B------:R-:W-:-:S04]  /*28e0*/  VIADD R25, R32, 0xffffffff ;  /* 0xffffffff20197836 */ /* 0x000fc80000000000 */
[----:B------:R-:W-:Y:S01]  /*28f0*/  DFMA R30, R26, -R2, R18 ;  /* 0x800000021a1e722b */ /* 0x000fe20000000012 */
[----:B------:R-:W-:-:S04]  /*2900*/  ISETP.GT.U32.AND P0, PT, R25, 0x7feffffe, PT ;  /* 0x7feffffe1900780c */ /* 0x000fc80003f04070 */
[----:B------:R-:W-:-:S03]  /*2910*/  ISETP.GT.U32.OR P0, PT, R33, 0x7feffffe, P0 ;  /* 0x7feffffe2100780c */ /* 0x000fc60000704470 */
[----:B------:R-:W-:-:S10]  /*2920*/  DFMA R22, R22, R30, R26 ;  /* 0x0000001e1616722b */ /* 0x000fd4000000001a */
[----:B------:R-:W-:Y:S05]  /*2930*/  @P0 BRA `(.L_x_30) ;  /* 0x00000000006c0947 */ /* 0x000fea0003800000 */
[----:B------:R-:W-:-:S04]  /*2940*/  LOP3.LUT R26, R15, 0x7ff00000, RZ, 0xc0, !PT ;  /* 0x7ff000000f1a7812 */ /* 0x000fc800078ec0ff */
[CC--:B------:R-:W-:Y:S02]  /*2950*/  VIADDMNMX R16, R21.reuse, -R26.reuse, 0xb9600000, !PT ;  /* 0xb960000015107446 */ /* 0x0c0fe4000780091a */
[----:B------:R-:W-:Y:S02]  /*2960*/  ISETP.GE.U32.AND P0, PT, R21, R26, PT ;  /* 0x0000001a1500720c */ /* 0x000fe40003f06070 */
[----:B------:R-:W-:Y:S02]  /*2970*/  VIMNMX R16, PT, PT, R16, 0x46a00000, PT ;  /* 0x46a0000010107848 */ /* 0x000fe40003fe0100 */
[----:B------:R-:W-:-:S04]  /*2980*/  SEL R21, R24, 0x63400000, !P0 ;  /* 0x6340000018157807 */ /* 0x000fc80004000000 */
[----:B------:R-:W-:Y:S01]  /*2990*/  IADD3 R21, PT, PT, -R21, R16, RZ ;  /* 0x0000001015157210 */ /* 0x000fe20007ffe1ff */
[----:B------:R-:W-:-:S04]  /*29a0*/  IMAD.MOV.U32 R16, RZ, RZ, RZ ;  /* 0x000000ffff107224 */ /* 0x000fc800078e00ff */
[----:B------:R-:W-:-:S06]  /*29b0*/  VIADD R17, R21, 0x7fe00000 ;  /* 0x7fe0000015117836 */ /* 0x000fcc0000000000 */
[----:B------:R-:W-:-:S10]  /*29c0*/  DMUL R24, R22, R16 ;  /* 0x0000001016187228 */ /* 0x000fd40000000000 */
[----:B------:R-:W-:-:S13]  /*29d0*/  FSETP.GTU.AND P0, PT, |R25|, 1.469367938527859385e-39, PT ;  /* 0x001000001900780b */ /* 0x000fda0003f0c200 */
[----:B------:R-:W-:Y:S05]  /*29e0*/  @P0 BRA `(.L_x_31) ;  /* 0x0000000000940947 */ /* 0x000fea0003800000 */
[----:B------:R-:W-:Y:S01]  /*29f0*/  DFMA R2, R22, -R2, R18 ;  /* 0x800000021602722b */ /* 0x000fe20000000012 */
[----:B------:R-:W-:-:S09]  /*2a00*/  MOV R16, RZ ;  /* 0x000000ff00107202 */ /* 0x000fd20000000f00 */
[C---:B------:R-:W-:Y:S02]  /*2a10*/  FSETP.NEU.AND P0, PT, R3.reuse, RZ, PT ;  /* 0x000000ff0300720b */ /* 0x040fe40003f0d000 */
[----:B------:R-:W-:-:S04]  /*2a20*/  LOP3.LUT R15, R3, 0x80000000, R15, 0x48, !PT ;  /* 0x80000000030f7812 */ /* 0x000fc800078e480f */
[----:B------:R-:W-:-:S07]  /*2a30*/  LOP3.LUT R17, R15, R17, RZ, 0xfc, !PT ;  /* 0x000000110f117212 */ /* 0x000fce00078efcff */
[----:B------:R-:W-:Y:S05]  /*2a40*/  @!P0 BRA `(.L_x_31) ;  /* 0x00000000007c8947 */ /* 0x000fea0003800000 */
[----:B------:R-:W-:Y:S01]  /*2a50*/  IMAD.MOV R3, RZ, RZ, -R21 ;  /* 0x000000ffff037224 */ /* 0x000fe200078e0a15 */
[----:B------:R-:W-:Y:S01]  /*2a60*/  DMUL.RP R16, R22, R16 ;  /* 0x0000001016107228 */ /* 0x000fe20000008000 */
[----:B------:R-:W-:-:S06]  /*2a70*/  IMAD.MOV.U32 R2, RZ, RZ, RZ ;  /* 0x000000ffff027224 */ /* 0x000fcc00078e00ff */
[----:B------:R-:W-:-:S03]  /*2a80*/  DFMA R2, R24, -R2, R22 ;  /* 0x800000021802722b */ /* 0x000fc60000000016 */
[----:B------:R-:W-:-:S03]  /*2a90*/  LOP3.LUT R15, R17, R15, RZ, 0x3c, !PT ;  /* 0x0000000f110f7212 */ /* 0x000fc600078e3cff */
[----:B------:R-:W-:-:S04]  /*2aa0*/  IADD3 R2, PT, PT, -R21, -0x43300000, RZ ;  /* 0xbcd0000015027810 */ /* 0x000fc80007ffe1ff */
[----:B------:R-:W-:-:S04]  /*2ab0*/  FSETP.NEU.AND P0, PT, |R3|, R2, PT ;  /* 0x000000020300720b */ /* 0x000fc80003f0d200 */
[----:B------:R-:W-:Y:S02]  /*2ac0*/  FSEL R24, R16, R24, !P0 ;  /* 0x0000001810187208 */ /* 0x000fe40004000000 */
[----:B------:R-:W-:Y:S01]  /*2ad0*/  FSEL R25, R15, R25, !P0 ;  /* 0x000000190f197208 */ /* 0x000fe20004000000 */
[----:B------:R-:W-:Y:S06]  /*2ae0*/  BRA `(.L_x_31) ;  /* 0x0000000000547947 */ /* 0x000fec0003800000 */
.L_x_30:
[----:B------:R-:W-:-:S14]  /*2af0*/  DSETP.NAN.AND P0, PT, R16, R16, PT ;  /* 0x000000101000722a */ /* 0x000fdc0003f08000 */
[----:B------:R-:W-:Y:S05]  /*2b00*/  @P0 BRA `(.L_x_32) ;  /* 0x0000000000440947 */ /* 0x000fea0003800000 */
[----:B------:R-:W-:-:S14]  /*2b10*/  DSETP.NAN.AND P0, PT, R14, R14, PT ;  /* 0x0000000e0e00722a */ /* 0x000fdc0003f08000 */
[----:B------:R-:W-:Y:S05]  /*2b20*/  @P0 BRA `(.L_x_33) ;  /* 0x0000000000300947 */ /* 0x000fea0003800000 */
[----:B------:R-:W-:Y:S01]  /*2b30*/  ISETP.NE.AND P0, PT, R32, R29, PT ;  /* 0x0000001d2000720c */ /* 0x000fe20003f05270 */
[----:B------:R-:W-:Y:S01]  /*2b40*/  IMAD.MOV.U32 R25, RZ, RZ, -0x80000 ;  /* 0xfff80000ff197424 */ /* 0x000fe200078e00ff */
[----:B------:R-:W-:-:S11]  /*2b50*/  MOV R24, 0x0 ;  /* 0x0000000000187802 */ /* 0x000fd60000000f00 */
[----:B------:R-:W-:Y:S05]  /*2b60*/  @!P0 BRA `(.L_x_31) ;  /* 0x0000000000348947 */ /* 0x000fea0003800000 */
[----:B------:R-:W-:Y:S02]  /*2b70*/  ISETP.NE.AND P0, PT, R32, 0x7ff00000, PT ;  /* 0x7ff000002000780c */ /* 0x000fe40003f05270 */
[----:B------:R-:W-:Y:S02]  /*2b80*/  LOP3.LUT R25, R17, 0x80000000, R15, 0x48, !PT ;  /* 0x8000000011197812 */ /* 0x000fe400078e480f */
[----:B------:R-:W-:-:S13]  /*2b90*/  ISETP.EQ.OR P0, PT, R29, RZ, !P0 ;  /* 0x000000ff1d00720c */ /* 0x000fda0004702670 */
[----:B------:R-:W-:Y:S01]  /*2ba0*/  @P0 LOP3.LUT R2, R25, 0x7ff00000, RZ, 0xfc, !PT ;  /* 0x7ff0000019020812 */ /* 0x000fe200078efcff */
[----:B------:R-:W-:Y:S01]  /*2bb0*/  @!P0 IMAD.MOV.U32 R24, RZ, RZ, RZ ;  /* 0x000000ffff188224 */ /* 0x000fe200078e00ff */
[----:B------:R-:W-:-:S03]  /*2bc0*/  @P0 MOV R24, RZ ;  /* 0x000000ff00180202 */ /* 0x000fc60000000f00 */
[----:B------:R-:W-:Y:S01]  /*2bd0*/  @P0 IMAD.MOV.U32 R25, RZ, RZ, R2 ;  /* 0x000000ffff190224 */ /* 0x000fe200078e0002 */
[----:B------:R-:W-:Y:S06]  /*2be0*/  BRA `(.L_x_31) ;  /* 0x0000000000147947 */ /* 0x000fec0003800000 */
.L_x_33:
[----:B------:R-:W-:Y:S01]  /*2bf0*/  LOP3.LUT R25, R15, 0x80000, RZ, 0xfc, !PT ;  /* 0x000800000f197812 */ /* 0x000fe200078efcff */
[----:B------:R-:W-:Y:S01]  /*2c00*/  IMAD.MOV.U32 R24, RZ, RZ, R14 ;  /* 0x000000ffff187224 */ /* 0x000fe200078e000e */
[----:B------:R-:W-:Y:S06]  /*2c10*/  BRA `(.L_x_31) ;  /* 0x0000000000087947 */ /* 0x000fec0003800000 */
.L_x_32:
[----:B------:R-:W-:Y:S02]  /*2c20*/  LOP3.LUT R25, R17, 0x80000, RZ, 0xfc, !PT ;  /* 0x0008000011197812 */ /* 0x000fe400078efcff */
[----:B------:R-:W-:-:S07]  /*2c30*/  MOV R24, R16 ;  /* 0x0000001000187202 */ /* 0x000fce0000000f00 */
.L_x_31:
[----:B------:R-:W-:Y:S05]  /*2c40*/  BSYNC.RECONVERGENT B1 ;  /* 0x0000000000017941 */ /* 0x000fea0003800200 */
.L_x_29:
[----:B------:R-:W-:Y:S02]  /*2c50*/  HFMA2 R21, -RZ, RZ, 0, 0 ;  /* 0x00000000ff157431 */ /* 0x000fe400000001ff */
[----:B------:R-:W-:Y:S02]  /*2c60*/  IMAD.MOV.U32 R2, RZ, RZ, R24 ;  /* 0x000000ffff027224 */ /* 0x000fe400078e0018 */
[----:B------:R-:W-:Y:S01]  /*2c70*/  IMAD.MOV.U32 R3, RZ, RZ, R25 ;  /* 0x000000ffff037224 */ /* 0x000fe200078e0019 */
[----:B------:R-:W-:Y:S06]  /*2c80*/  RET.REL.NODEC R20 `(_Z15gaussian_kernelPdS_S_S_diii) ;  /* 0xffffffd014dc7950 */ /* 0x000fec0003c3ffff */
        .weak           $__internal_2_$__cuda_sm20_dsqrt_rn_f64_mediumpath_v1
        .type           $__internal_2_$__cuda_sm20_dsqrt_rn_f64_mediumpath_v1,@function
        .size           $__internal_2_$__cuda_sm20_dsqrt_rn_f64_mediumpath_v1,($_Z15gaussian_kernelPdS_S_S_diii$__internal_accurate_pow - $__internal_2_$__cuda_sm20_dsqrt_rn_f64_mediumpath_v1)
$__internal_2_$__cuda_sm20_dsqrt_rn_f64_mediumpath_v1:
[----:B------:R-:W-:Y:S01]  /*2c90*/  ISETP.GE.U32.AND P0, PT, R6, -0x3400000, PT ;  /* 0xfcc000000600780c */ /* 0x000fe20003f06070 */
[----:B------:R-:W-:Y:S01]  /*2ca0*/  IMAD.MOV.U32 R9, RZ, RZ, R15 ;  /* 0x000000ffff097224 */ /* 0x000fe200078e000f */
[----:B------:R-:W-:Y:S01]  /*2cb0*/  MOV R15, R17 ;  /* 0x00000011000f7202 */ /* 0x000fe20000000f00 */
[----:B------:R-:W-:-:S10]  /*2cc0*/  IMAD.MOV.U32 R12, RZ, RZ, R3 ;  /* 0x000000ffff0c7224 */ /* 0x000fd400078e0003 */
[----:B------:R-:W-:Y:S05]  /*2cd0*/  @!P0 BRA `(.L_x_34) ;  /* 0x0000000000208947 */ /* 0x000fea0003800000 */
[----:B------:R-:W-:-:S10]  /*2ce0*/  DFMA.RM R8, R8, R12, R14 ;  /* 0x0000000c0808722b */ /* 0x000fd4000000400e */
[----:B------:R-:W-:-:S05]  /*2cf0*/  IADD3 R12, P0, PT, R8, 0x1, RZ ;  /* 0x00000001080c7810 */ /* 0x000fca0007f1e0ff */
[----:B------:R-:W-:-:S06]  /*2d00*/  IMAD.X R13, RZ, RZ, R9, P0 ;  /* 0x000000ffff0d7224 */ /* 0x000fcc00000e0609 */
[----:B------:R-:W-:-:S08]  /*2d10*/  DFMA.RP R10, -R8, R12, R10 ;  /* 0x0000000c080a722b */ /* 0x000fd0000000810a */
[----:B------:R-:W-:-:S06]  /*2d20*/  DSETP.GT.AND P0, PT, R10, RZ, PT ;  /* 0x000000ff0a00722a */ /* 0x000fcc0003f04000 */
[----:B------:R-:W-:Y:S02]  /*2d30*/  FSEL R8, R12, R8, P0 ;  /* 0x000000080c087208 */ /* 0x000fe40000000000 */
[----:B------:R-:W-:Y:S01]  /*2d40*/  FSEL R9, R13, R9, P0 ;  /* 0x000000090d097208 */ /* 0x000fe20000000000 */
[----:B------:R-:W-:Y:S06]  /*2d50*/  BRA `(.L_x_35) ;  /* 0x0000000000647947 */ /* 0x000fec0003800000 */
.L_x_34:
[----:B------:R-:W-:-:S14]  /*2d60*/  DSETP.NE.AND P0, PT, R10, RZ, PT ;  /* 0x000000ff0a00722a */ /* 0x000fdc0003f05000 */
[----:B------:R-:W-:Y:S05]  /*2d70*/  @!P0 BRA `(.L_x_36) ;  /* 0x0000000000588947 */ /* 0x000fea0003800000 */
[----:B------:R-:W-:-:S13]  /*2d80*/  ISETP.GE.AND P0, PT, R11, RZ, PT ;  /* 0x000000ff0b00720c */ /* 0x000fda0003f06270 */
[----:B------:R-:W-:Y:S01]  /*2d90*/  @!P0 IMAD.MOV.U32 R8, RZ, RZ, 0x0 ;  /* 0x00000000ff088424 */ /* 0x000fe200078e00ff */
[----:B------:R-:W-:Y:S01]  /*2da0*/  @!P0 MOV R9, 0xfff80000 ;  /* 0xfff8000000098802 */ /* 0x000fe20000000f00 */
[----:B------:R-:W-:Y:S06]  /*2db0*/  @!P0 BRA `(.L_x_35) ;  /* 0x00000000004c8947 */ /* 0x000fec0003800000 */
[----:B------:R-:W-:-:S13]  /*2dc0*/  ISETP.GT.AND P0, PT, R11, 0x7fefffff, PT ;  /* 0x7fefffff0b00780c */ /* 0x000fda0003f04270 */
[----:B------:R-:W-:Y:S05]  /*2dd0*/  @P0 BRA `(.L_x_36) ;  /* 0x0000000000400947 */ /* 0x000fea0003800000 */
[----:B------:R-:W-:Y:S01]  /*2de0*/  DMUL R8, R10, 8.11296384146066816958e+31 ;  /* 0x469000000a087828 */ /* 0x000fe20000000000 */
[----:B------:R-:W-:Y:S01]  /*2df0*/  IMAD.MOV.U32 R14, RZ, RZ, 0x0 ;  /* 0x00000000ff0e7424 */ /* 0x000fe200078e00ff */
[----:B------:R-:W-:Y:S01]  /*2e00*/  MOV R15, 0x3fd80000 ;  /* 0x3fd80000000f7802 */ /* 0x000fe20000000f00 */
[----:B------:R-:W-:-:S03]  /*2e10*/  IMAD.MOV.U32 R10, RZ, RZ, RZ ;  /* 0x000000ffff0a7224 */ /* 0x000fc600078e00ff */
[----:B------:R-:W0:Y:S03]  /*2e20*/  MUFU.RSQ64H R11, R9 ;  /* 0x00000009000b7308 */ /* 0x000e260000001c00 */
[----:B0-----:R-:W-:-:S08]  /*2e30*/  DMUL R12, R10, R10 ;  /* 0x0000000a0a0c7228 */ /* 0x001fd00000000000 */
[----:B------:R-:W-:-:S08]  /*2e40*/  DFMA R12, R8, -R12, 1 ;  /* 0x3ff00000080c742b */ /* 0x000fd0000000080c */
[----:B------:R-:W-:Y:S02]  /*2e50*/  DFMA R14, R12, R14, 0.5 ;  /* 0x3fe000000c0e742b */ /* 0x000fe4000000000e */
[----:B------:R-:W-:-:S08]  /*2e60*/  DMUL R12, R10, R12 ;  /* 0x0000000c0a0c7228 */ /* 0x000fd00000000000 */
[----:B------:R-:W-:-:S08]  /*2e70*/  DFMA R12, R14, R12, R10 ;  /* 0x0000000c0e0c722b */ /* 0x000fd0000000000a */
[----:B------:R-:W-:Y:S02]  /*2e80*/  DMUL R10, R8, R12 ;  /* 0x0000000c080a7228 */ /* 0x000fe40000000000 */
[----:B------:R-:W-:-:S06]  /*2e90*/  VIADD R13, R13, 0xfff00000 ;  /* 0xfff000000d0d7836 */ /* 0x000fcc0000000000 */
[----:B------:R-:W-:-:S08]  /*2ea0*/  DFMA R14, R10, -R10, R8 ;  /* 0x8000000a0a0e722b */ /* 0x000fd00000000008 */
[----:B------:R-:W-:-:S10]  /*2eb0*/  DFMA R8, R12, R14, R10 ;  /* 0x0000000e0c08722b */ /* 0x000fd4000000000a */
[----:B------:R-:W-:Y:S01]  /*2ec0*/  VIADD R9, R9, 0xfcb00000 ;  /* 0xfcb0000009097836 */ /* 0x000fe20000000000 */
[----:B------:R-:W-:Y:S06]  /*2ed0*/  BRA `(.L_x_35) ;  /* 0x0000000000047947 */ /* 0x000fec0003800000 */
.L_x_36:
[----:B------:R-:W-:-:S11]  /*2ee0*/  DADD R8, R10, R10 ;  /* 0x000000000a087229 */ /* 0x000fd6000000000a */
.L_x_35:
[----:B------:R-:W-:Y:S01]  /*2ef0*/  IMAD.MOV.U32 R3, RZ, RZ, 0x0 ;  /* 0x00000000ff037424 */ /* 0x000fe200078e00ff */
[----:B------:R-:W-:Y:S01]  /*2f00*/  MOV R10, R8 ;  /* 0x00000008000a7202 */ /* 0x000fe20000000f00 */
[----:B------:R-:W-:Y:S02]  /*2f10*/  IMAD.MOV.U32 R11, RZ, RZ, R9 ;  /* 0x000000ffff0b7224 */ /* 0x000fe400078e0009 */
[----:B------:R-:W-:Y:S05]  /*2f20*/  RET.REL.NODEC R2 `(_Z15gaussian_kernelPdS_S_S_diii) ;  /* 0xffffffd002347950 */ /* 0x000fea0003c3ffff */
        .type           $_Z15gaussian_kernelPdS_S_S_diii$__internal_accurate_pow,@function
        .size           $_Z15gaussian_kernelPdS_S_S_diii$__internal_accurate_pow,(.L_x_42 - $_Z15gaussian_kernelPdS_S_S_diii$__internal_accurate_pow)
$_Z15gaussian_kernelPdS_S_S_diii$__internal_accurate_pow:
[----:B------:R-:W0:Y:S01]  /*2f30*/  MUFU.RCP64H R11, 1.7853975296020507812 ;  /* 0x3ffc90fd000b7908 */ /* 0x000e220000001800 */
[----:B------:R-:W-:Y:S01]  /*2f40*/  MOV R8, 0xaa22168c ;  /* 0xaa22168c00087802 */ /* 0x000fe20000000f00 */
[----:B------:R-:W-:Y:S01]  /*2f50*/  IMAD.MOV.U32 R9, RZ, RZ, 0x3ffc90fd ;  /* 0x3ffc90fdff097424 */ /* 0x000fe200078e00ff */
[----:B------:R-:W-:Y:S01]  /*2f60*/  UMOV UR4, 0xaeef4ba0 ;  /* 0xaeef4ba000047882 */ /* 0x000fe20000000000 */
[----:B------:R-:W-:Y:S01]  /*2f70*/  IMAD.MOV.U32 R10, RZ, RZ, RZ ;  /* 0x000000ffff0a7224 */ /* 0x000fe200078e00ff */
[----:B------:R-:W-:Y:S01]  /*2f80*/  UMOV UR5, 0x3fcb7812 ;  /* 0x3fcb781200057882 */ /* 0x000fe20000000000 */
[----:B------:R-:W-:Y:S01]  /*2f90*/  MOV R12, 0x41ad3b5a ;  /* 0x41ad3b5a000c7802 */ /* 0x000fe20000000f00 */
[----:B------:R-:W-:Y:S01]  /*2fa0*/  IMAD.MOV.U32 R13, RZ, RZ, 0x3ed0f5d2 ;  /* 0x3ed0f5d2ff0d7424 */ /* 0x000fe200078e00ff */
[----:B------:R-:W-:Y:S01]  /*2fb0*/  UMOV UR6, 0x7d2cafe2 ;  /* 0x7d2cafe200067882 */ /* 0x000fe20000000000 */
[----:B------:R-:W-:Y:S01]  /*2fc0*/  UMOV UR7, 0x3eb0f5ff ;  /* 0x3eb0f5ff00077882 */ /* 0x000fe20000000000 */
[----:B0-----:R-:W-:-:S08]  /*2fd0*/  DFMA R8, R10, -R8, 1 ;  /* 0x3ff000000a08742b */ /* 0x001fd00000000808 */
[----:B------:R-:W-:-:S08]  /*2fe0*/  DFMA R8, R8, R8, R8 ;  /* 0x000000080808722b */ /* 0x000fd00000000008 */
[----:B------:R-:W-:-:S08]  /*2ff0*/  DFMA R10, R10, R8, R10 ;  /* 0x000000080a0a722b */ /* 0x000fd0000000000a */
[----:B------:R-:W-:-:S08]  /*3000*/  DMUL R8, R10, -UR4 ;  /* 0x800000040a087c28 */ /* 0x000fd00008000000 */
[----:B------:R-:W-:-:S08]  /*3010*/  DFMA R8, R10, -UR4, R8 ;  /* 0x800000040a087c2b */ /* 0x000fd00008000008 */
[C---:B------:R-:W-:Y:S02]  /*3020*/  DMUL R16, R8.reuse, R8 ;  /* 0x0000000808107228 */ /* 0x040fe40000000000 */
[----:B------:R-:W-:-:S06]  /*3030*/  DADD R14, -R8, -UR4 ;  /* 0x80000004080e7e29 */ /* 0x000fcc0008000100 */
[----:B------:R-:W-:Y:S01]  /*3040*/  DFMA R12, R16, UR6, R12 ;  /* 0x00000006100c7c2b */ /* 0x000fe2000800000c */
[----:B------:R-:W-:Y:S01]  /*3050*/  UMOV UR6, 0x75488a3f ;  /* 0x75488a3f00067882 */ /* 0x000fe20000000000 */
[----:B------:R-:W-:Y:S01]  /*3060*/  UMOV UR7, 0x3ef3b20a ;  /* 0x3ef3b20a00077882 */ /* 0x000fe20000000000 */
[----:B------:R-:W-:Y:S02]  /*3070*/  DADD R20, R14, R14 ;  /* 0x000000000e147229 */ /* 0x000fe4000000000e */
[----:B------:R-:W-:-:S03]  /*3080*/  DMUL R14, R8, R8 ;  /* 0x00000008080e7228 */ /* 0x000fc60000000000 */
[----:B------:R-:W-:Y:S01]  /*3090*/  DFMA R12, R16, R12, UR6 ;  /* 0x00000006100c7e2b */ /* 0x000fe2000800000c */
[----:B------:R-:W-:Y:S01]  /*30a0*/  UMOV UR6, 0xe4faecd5 ;  /* 0xe4faecd500067882 */ /* 0x000fe20000000000 */
[----:B------:R-:W-:Y:S01]  /*30b0*/  UMOV UR7, 0x3f1745cd ;  /* 0x3f1745cd00077882 */ /* 0x000fe20000000000 */
[----:B------:R-:W-:Y:S01]  /*30c0*/  DFMA R20, -R8, -UR4, R20 ;  /* 0x8000000408147c2b */ /* 0x000fe20008000114 */
[----:B------:R-:W-:Y:S01]  /*30d0*/  UMOV UR4, 0xb9e7b0 ;  /* 0x00b9e7b000047882 */ /* 0x000fe20000000000 */
[----:B------:R-:W-:-:S03]  /*30e0*/  UMOV UR5, 0x3c46a4cb ;  /* 0x3c46a4cb00057882 */ /* 0x000fc60000000000 */
[----:B------:R-:W-:Y:S01]  /*30f0*/  DFMA R12, R16, R12, UR6 ;  /* 0x00000006100c7e2b */ /* 0x000fe2000800000c */
[----:B------:R-:W-:Y:S01]  /*3100*/  UMOV UR6, 0x258a578b ;  /* 0x258a578b00067882 */ /* 0x000fe20000000000 */
[----:B------:R-:W-:Y:S01]  /*3110*/  UMOV UR7, 0x3f3c71c7 ;  /* 0x3f3c71c700077882 */ /* 0x000fe20000000000 */
[----:B------:R-:W-:Y:S02]  /*3120*/  DMUL R10, R10, R20 ;  /* 0x000000140a0a7228 */ /* 0x000fe40000000000 */
[----:B------:R-:W-:-:S03]  /*3130*/  DFMA R20, R8, R8, -R14 ;  /* 0x000000080814722b */ /* 0x000fc6000000080e */
[----:B------:R-:W-:Y:S01]  /*3140*/  DFMA R12, R16, R12, UR6 ;  /* 0x00000006100c7e2b */ /* 0x000fe2000800000c */
[----:B------:R-:W-:Y:S01]  /*3150*/  UMOV UR6, 0x9242b910 ;  /* 0x9242b91000067882 */ /* 0x000fe20000000000 */
[----:B------:R-:W-:-:S03]  /*3160*/  UMOV UR7, 0x3f624924 ;  /* 0x3f62492400077882 */ /* 0x000fc60000000000 */
[----:B------:R-:W-:Y:S01]  /*3170*/  VIADD R25, R11, 0x100000 ;  /* 0x001000000b197836 */ /* 0x000fe20000000000 */
[----:B------:R-:W-:Y:S02]  /*3180*/  MOV R24, R10 ;  /* 0x0000000a00187202 */ /* 0x000fe40000000f00 */
[----:B------:R-:W-:Y:S01]  /*3190*/  DFMA R12, R16, R12, UR6 ;  /* 0x00000006100c7e2b */ /* 0x000fe2000800000c */
[----:B------:R-:W-:Y:S01]  /*31a0*/  UMOV UR6, 0x99999dfb ;  /* 0x99999dfb00067882 */ /* 0x000fe20000000000 */
[----:B------:R-:W-:Y:S02]  /*31b0*/  UMOV UR7, 0x3f899999 ;  /* 0x3f89999900077882 */ /* 0x000fe40000000000 */
[----:B------:R-:W-:-:S04]  /*31c0*/  DFMA R20, R8, R24, R20 ;  /* 0x000000180814722b */ /* 0x000fc80000000014 */
[----:B------:R-:W-:Y:S01]  /*31d0*/  DFMA R18, R16, R12, UR6 ;  /* 0x0000000610127e2b */ /* 0x000fe2000800000c */
[----:B------:R-:W-:Y:S01]  /*31e0*/  UMOV UR6, 0x55555555 ;  /* 0x5555555500067882 */ /* 0x000fe20000000000 */
[----:B------:R-:W-:-:S06]  /*31f0*/  UMOV UR7, 0x3fb55555 ;  /* 0x3fb5555500077882 */ /* 0x000fcc0000000000 */
[----:B------:R-:W-:-:S08]  /*3200*/  DFMA R12, R16, R18, UR6 ;  /* 0x00000006100c7e2b */ /* 0x000fd00008000012 */
[----:B------:R-:W-:-:S08]  /*3210*/  DADD R22, -R12, UR6 ;  /* 0x000000060c167e29 */ /* 0x000fd00008000100 */
[----:B------:R-:W-:Y:S02]  /*3220*/  DFMA R22, R16, R18, R22 ;  /* 0x000000121016722b */ /* 0x000fe40000000016 */
[----:B------:R-:W-:-:S06]  /*3230*/  DMUL R16, R8, R14 ;  /* 0x0000000e08107228 */ /* 0x000fcc0000000000 */
[----:B------:R-:W-:Y:S01]  /*3240*/  DADD R22, R22, -UR4 ;  /* 0x8000000416167e29 */ /* 0x000fe20008000000 */
[----:B------:R-:W-:Y:S01]  /*3250*/  UMOV UR4, 0x0 ;  /* 0x0000000000047882 */ /* 0x000fe20000000000 */
[----:B------:R-:W-:Y:S01]  /*3260*/  DFMA R26, R8, R14, -R16 ;  /* 0x0000000e081a722b */ /* 0x000fe20000000810 */
[----:B------:R-:W-:-:S05]  /*3270*/  UMOV UR5, 0x40080000 ;  /* 0x4008000000057882 */ /* 0x000fca0000000000 */
[----:B------:R-:W-:Y:S02]  /*3280*/  DADD R18, R12, R22 ;  /* 0x000000000c127229 */ /* 0x000fe40000000016 */
[----:B------:R-:W-:-:S06]  /*3290*/  DFMA R26, R10, R14, R26 ;  /* 0x0000000e0a1a722b */ /* 0x000fcc000000001a */
[----:B------:R-:W-:Y:S02]  /*32a0*/  DMUL R14, R18, R16 ;  /* 0x00000010120e7228 */ /* 0x000fe40000000000 */
[----:B------:R-:W-:Y:S02]  /*32b0*/  DFMA R20, R8, R20, R26 ;  /* 0x000000140814722b */ /* 0x000fe4000000001a */
[----:B------:R-:W-:-:S04]  /*32c0*/  DADD R12, R12, -R18 ;  /* 0x000000000c0c7229 */ /* 0x000fc80000000812 */
[----:B------:R-:W-:-:S04]  /*32d0*/  DFMA R24, R18, R16, -R14 ;  /* 0x000000101218722b */ /* 0x000fc8000000080e */
[----:B------:R-:W-:-:S04]  /*32e0*/  DADD R12, R22, R12 ;  /* 0x00000000160c7229 */ /* 0x000fc8000000000c */
[----:B------:R-:W-:-:S08]  /*32f0*/  DFMA R20, R18, R20, R24 ;  /* 0x000000141214722b */ /* 0x000fd00000000018 */
[----:B------:R-:W-:-:S08]  /*3300*/  DFMA R12, R12, R16, R20 ;  /* 0x000000100c0c722b */ /* 0x000fd00000000014 */
[----:B------:R-:W-:-:S08]  /*3310*/  DADD R16, R14, R12 ;  /* 0x000000000e107229 */ /* 0x000fd0000000000c */
[--C-:B------:R-:W-:Y:S02]  /*3320*/  DADD R18, R8, R16.reuse ;  /* 0x0000000008127229 */ /* 0x100fe40000000010 */
[----:B------:R-:W-:-:S06]  /*3330*/  DADD R14, R14, -R16 ;  /* 0x000000000e0e7229 */ /* 0x000fcc0000000810 */
[----:B------:R-:W-:Y:S02]  /*3340*/  DADD R8, R8, -R18 ;  /* 0x0000000008087229 */ /* 0x000fe40000000812 */
[----:B------:R-:W-:-:S06]  /*3350*/  DADD R14, R12, R14 ;  /* 0x000000000c0e7229 */ /* 0x000fcc000000000e */
[----:B------:R-:W-:-:S08]  /*3360*/  DADD R8, R16, R8 ;  /* 0x0000000010087229 */ /* 0x000fd00000000008 */
[----:B------:R-:W-:Y:S01]  /*3370*/  DADD R8, R14, R8 ;  /* 0x000000000e087229 */ /* 0x000fe20000000008 */
[----:B------:R-:W-:Y:S02]  /*3380*/  IMAD.MOV.U32 R14, RZ, RZ, -0x105c611 ;  /* 0xfefa39efff0e7424 */ /* 0x000fe400078e00ff */
[----:B------:R-:W-:-:S05]  /*3390*/  IMAD.MOV.U32 R15, RZ, RZ, 0x3fe62e42 ;  /* 0x3fe62e42ff0f7424 */ /* 0x000fca00078e00ff */
[----:B------:R-:W-:Y:S01]  /*33a0*/  DADD R10, R10, R8 ;  /* 0x000000000a0a7229 */ /* 0x000fe20000000008 */
[----:B------:R-:W-:Y:S01]  /*33b0*/  MOV R8, 0xfefa39ef ;  /* 0xfefa39ef00087802 */ /* 0x000fe20000000f00 */
[----:B------:R-:W-:-:S06]  /*33c0*/  IMAD.MOV.U32 R9, RZ, RZ, 0x3fe62e42 ;  /* 0x3fe62e42ff097424 */ /* 0x000fcc00078e00ff */
[----:B------:R-:W-:-:S08]  /*33d0*/  DADD R12, R18, R10 ;  /* 0x00000000120c7229 */ /* 0x000fd0000000000a */
[--C-:B------:R-:W-:Y:S02]  /*33e0*/  DFMA R14, R14, UR4, R12.reuse ;  /* 0x000000040e0e7c2b */ /* 0x100fe4000800000c */
[----:B------:R-:W-:-:S06]  /*33f0*/  DADD R18, R18, -R12 ;  /* 0x0000000012127229 */ /* 0x000fcc000000080c */
[----:B------:R-:W-:Y:S02]  /*3400*/  DFMA R16, -R8, 3, R14 ;  /* 0x400800000810782b */ /* 0x000fe4000000010e */
[----:B------:R-:W-:Y:S01]  /*3410*/  DADD R18, R10, R18 ;  /* 0x000000000a127229 */ /* 0x000fe20000000012 */
[----:B------:R-:W-:Y:S01]  /*3420*/  IMAD.MOV.U32 R10, RZ, RZ, 0x3b39803f ;  /* 0x3b39803fff0a7424 */ /* 0x000fe200078e00ff */
[----:B------:R-:W-:-:S04]  /*3430*/  MOV R11, 0x3c7abc9e ;  /* 0x3c7abc9e000b7802 */ /* 0x000fc80000000f00 */
[----:B------:R-:W-:-:S08]  /*3440*/  DADD R16, -R12, R16 ;  /* 0x000000000c107229 */ /* 0x000fd00000000110 */
[----:B------:R-:W-:Y:S01]  /*3450*/  DADD R16, R18, -R16 ;  /* 0x0000000012107229 */ /* 0x000fe20000000810 */
[----:B------:R-:W-:-:S07]  /*3460*/  LOP3.LUT R18, R3, 0xff0fffff, RZ, 0xc0, !PT ;  /* 0xff0fffff03127812 */ /* 0x000fce00078ec0ff */
[----:B------:R-:W-:Y:S01]  /*3470*/  DFMA R16, R10, UR4, R16 ;  /* 0x000000040a107c2b */ /* 0x000fe20008000010 */
[----:B------:R-:W-:Y:S01]  /*3480*/  UMOV UR4, 0x3b39803f ;  /* 0x3b39803f00047882 */ /* 0x000fe20000000000 */
[----:B------:R-:W-:Y:S01]  /*3490*/  IMAD.SHL.U32 R10, R3, 0x2, RZ ;  /* 0x00000002030a7824 */ /* 0x000fe200078e00ff */
[----:B------:R-:W-:-:S04]  /*34a0*/  UMOV UR5, 0x3c7abc9e ;  /* 0x3c7abc9e00057882 */ /* 0x000fc80000000000 */
[----:B------:R-:W-:Y:S01]  /*34b0*/  ISETP.GT.U32.AND P1, PT, R10, -0x2000001, PT ;  /* 0xfdffffff0a00780c */ /* 0x000fe20003f24070 */
[----:B------:R-:W-:-:S03]  /*34c0*/  DADD R12, R14, R16 ;  /* 0x000000000e0c7229 */ /* 0x000fc60000000010 */
[----:B------:R-:W-:Y:S01]  /*34d0*/  SEL R19, R18, R3, P1 ;  /* 0x0000000312137207 */ /* 0x000fe20000800000 */
[----:B------:R-:W-:-:S04]  /*34e0*/  IMAD.MOV.U32 R18, RZ, RZ, R6 ;  /* 0x000000ffff127224 */ /* 0x000fc800078e0006 */
[----:B------:R-:W-:Y:S02]  /*34f0*/  DADD R14, R14, -R12 ;  /* 0x000000000e0e7229 */ /* 0x000fe4000000080c */
[----:B------:R-:W-:-:S06]  /*3500*/  DMUL R10, R12, R18 ;  /* 0x000000120c0a7228 */ /* 0x000fcc0000000000 */
[----:B------:R-:W-:Y:S02]  /*3510*/  DADD R16, R16, R14 ;  /* 0x0000000010107229 */ /* 0x000fe4000000000e */
[----:B------:R-:W-:Y:S01]  /*3520*/  DFMA R12, R12, R18, -R10 ;  /* 0x000000120c0c722b */ /* 0x000fe2000000080a */
[----:B------:R-:W-:Y:S01]  /*3530*/  MOV R14, 0x652b82fe ;  /* 0x652b82fe000e7802 */ /* 0x000fe20000000f00 */
[----:B------:R-:W-:-:S06]  /*3540*/  IMAD.MOV.U32 R15, RZ, RZ, 0x3ff71547 ;  /* 0x3ff71547ff0f7424 */ /* 0x000fcc00078e00ff */
[----:B------:R-:W-:-:S08]  /*3550*/  DFMA R16, R16, R18, R12 ;  /* 0x000000121010722b */ /* 0x000fd0000000000c */
[----:B------:R-:W-:-:S08]  /*3560*/  DADD R12, R10, R16 ;  /* 0x000000000a0c7229 */ /* 0x000fd00000000010 */
[----:B------:R-:W-:Y:S02]  /*3570*/  DFMA R14, R12, R14, 6.75539944105574400000e+15 ;  /* 0x433800000c0e742b */ /* 0x000fe4000000000e */
[----:B------:R-:W-:Y:S01]  /*3580*/  FSETP.GEU.AND P1, PT, |R13|, 4.1917929649353027344, PT ;  /* 0x4086232b0d00780b */ /* 0x000fe20003f2e200 */
[----:B------:R-:W-:-:S05]  /*3590*/  DADD R10, R10, -R12 ;  /* 0x000000000a0a7229 */ /* 0x000fca000000080c */
[----:B------:R-:W-:-:S03]  /*35a0*/  DADD R18, R14, -6.75539944105574400000e+15 ;  /* 0xc33800000e127429 */ /* 0x000fc60000000000 */
[----:B------:R-:W-:-:S05]  /*35b0*/  DADD R16, R16, R10 ;  /* 0x0000000010107229 */ /* 0x000fca000000000a */
[----:B------:R-:W-:-:S08]  /*35c0*/  DFMA R8, R18, -R8, R12 ;  /* 0x800000081208722b */ /* 0x000fd0000000000c */
        /* <DEDUP_REMOVED lines=39> */
[----:B------:R-:W-:Y:S01]  /*3840*/  FSEL R9, R9, RZ, P1 ;  /* 0x000000ff09097208 */ /* 0x000fe20000800000 */
[----:B------:R-:W-:Y:S06]  /*3850*/  @P2 BRA `(.L_x_37) ;  /* 0x0000000000202947 */ /* 0x000fec0003800000 */
[----:B------:R-:W-:Y:S01]  /*3860*/  LEA.HI R3, R14, R14, RZ, 0x1 ;  /* 0x0000000e0e037211 */ /* 0x000fe200078f08ff */
[----:B------:R-:W-:-:S03]  /*3870*/  IMAD.MOV.U32 R8, RZ, RZ, R18 ;  /* 0x000000ffff087224 */ /* 0x000fc600078e0012 */
[----:B------:R-:W-:-:S04]  /*3880*/  SHF.R.S32.HI R3, RZ, 0x1, R3 ;  /* 0x00000001ff037819 */ /* 0x000fc80000011403 */
[----:B------:R-:W-:Y:S01]  /*3890*/  IADD3 R10, PT, PT, R14, -R3, RZ ;  /* 0x800000030e0a7210 */ /* 0x000fe20007ffe0ff */
[----:B------:R-:W-:-:S03]  /*38a0*/  IMAD R9, R3, 0x100000, R19 ;  /* 0x0010000003097824 */ /* 0x000fc600078e0213 */
[----:B------:R-:W-:Y:S02]  /*38b0*/  LEA R11, R10, 0x3ff00000, 0x14 ;  /* 0x3ff000000a0b7811 */ /* 0x000fe400078ea0ff */
[----:B------:R-:W-:-:S06]  /*38c0*/  MOV R10, RZ ;  /* 0x000000ff000a7202 */ /* 0x000fcc0000000f00 */
[----:B------:R-:W-:-:S11]  /*38d0*/  DMUL R8, R8, R10 ;  /* 0x0000000a08087228 */ /* 0x000fd60000000000 */
.L_x_37:
[----:B------:R-:W-:Y:S01]  /*38e0*/  DFMA R10, R16, R8, R8 ;  /* 0x00000008100a722b */ /* 0x000fe20000000008 */
[----:B------:R-:W-:Y:S01]  /*38f0*/  IMAD.MOV.U32 R3, RZ, RZ, 0x0 ;  /* 0x00000000ff037424 */ /* 0x000fe200078e00ff */
[----:B------:R-:W-:-:S08]  /*3900*/  DSETP.NEU.AND P1, PT, |R8|, +INF , PT ;  /* 0x7ff000000800742a */ /* 0x000fd00003f2d200 */
[----:B------:R-:W-:Y:S02]  /*3910*/  FSEL R6, R8, R10, !P1 ;  /* 0x0000000a08067208 */ /* 0x000fe40004800000 */
[----:B------:R-:W-:Y:S01]  /*3920*/  FSEL R9, R9, R11, !P1 ;  /* 0x0000000b09097208 */ /* 0x000fe20004800000 */
[----:B------:R-:W-:Y:S06]  /*3930*/  RET.REL.NODEC R2 `(_Z15gaussian_kernelPdS_S_S_diii) ;  /* 0xffffffc402b07950 */ /* 0x000fec0003c3ffff */
.L_x_38:
[----:B------:R-:W-:-:S00]  /*3940*/  BRA `(.L_x_38) ;  /* 0xfffffffc00fc7947 */ /* 0x000fc0000383ffff */
[----:B------:R-:W-:-:S00]  /*3950*/  NOP ;  /* 0x0000000000007918 */ /* 0x000fc00000000000 */
        /* <DEDUP_REMOVED lines=10> */
.L_x_42:


//--------------------- .nv.shared.reserved.0     --------------------------
	.section	.nv.shared.reserved.0,"aw",@nobits
	.weak		__nv_reservedSMEM_offset_0_alias
	.size		__nv_reservedSMEM_offset_0_alias, 0, 64
	.other		__nv_reservedSMEM_offset_0_alias,@"STO_CUDA_RESERVED_SHARED STV_DEFAULT"
__nv_reservedSMEM_offset_0_alias:
	.zero		0
	.zero		64


//--------------------- .nv.constant0._Z15gaussian_kernelPdS_S_S_diii --------------------------
	.section	.nv.constant0._Z15gaussian_kernelPdS_S_S_diii,"a",@progbits
	.sectionflags	@""
	.align	4
.nv.constant0._Z15gaussian_kernelPdS_S_S_diii:
	.zero		948


//--------------------- SYMBOLS --------------------------

	.type		.nv.reservedSmem.offset0,@object
	.size		.nv.reservedSmem.offset0,0x4
